//
// Generated by NVIDIA NVVM Compiler
//
// Compiler Build ID: CL-36424714
// Cuda compilation tools, release 13.0, V13.0.88
// Based on NVVM 20.0.0
//

.version 9.0
.target sm_100
.address_size 64

	// .globl	op
.global .align 4 .b8 __cudart_i2opi_f[24] = {65, 144, 67, 60, 153, 149, 98, 219, 192, 221, 52, 245, 209, 87, 39, 252, 41, 21, 68, 78, 110, 131, 249, 162};

.visible .entry op(
	.param .u64 .ptr .align 1 op_param_0,
	.param .u64 .ptr .align 1 op_param_1,
	.param .u64 .ptr .align 1 op_param_2,
	.param .align 4 .b8 op_param_3[16]
)
{
	.local .align 4 .b8 	__local_depot0[28];
	.reg .b64 	%SP;
	.reg .b64 	%SPL;
	.reg .pred 	%p<35>;
	.reg .b32 	%r<156>;
	.reg .b32 	%f<100>;
	.reg .b64 	%rd<67>;
	.reg .b64 	%fd<7>;

	mov.u64 	%SPL, __local_depot0;
	ld.param.u32 	%r61, [op_param_3+4];
	ld.param.u32 	%r60, [op_param_3];
	ld.param.u64 	%rd19, [op_param_0];
	ld.param.u32 	%r62, [op_param_3+8];
	ld.param.u64 	%rd20, [op_param_1];
	add.u64 	%rd1, %SPL, 0;
	add.u64 	%rd2, %SPL, 0;
	add.u64 	%rd3, %SPL, 0;
	mov.u32 	%r65, %ntid.x;
	mov.u32 	%r66, %ctaid.x;
	mov.u32 	%r67, %tid.x;
	mad.lo.s32 	%r2, %r65, %r66, %r67;
	mov.u32 	%r68, %ntid.y;
	mov.u32 	%r69, %ctaid.y;
	mov.u32 	%r70, %tid.y;
	mad.lo.s32 	%r3, %r68, %r69, %r70;
	neg.s32 	%r138, %r62;
	setp.lt.s32 	%p2, %r62, 1;
	mov.b32 	%r141, 0;
	mov.f32 	%f93, 0f00000000;
	@%p2 bra 	$L__BB0_32;
	cvta.to.global.u64 	%rd4, %rd19;
	cvta.to.global.u64 	%rd5, %rd20;
	mov.f32 	%f93, 0f00000000;
	mov.b32 	%r141, 0;
	mov.u64 	%rd49, __cudart_i2opi_f;
$L__BB0_2:
	neg.s32 	%r140, %r62;
	add.s32 	%r72, %r138, %r3;
	setp.lt.s32 	%p3, %r72, 0;
	setp.ge.s32 	%p4, %r72, %r61;
	or.pred  	%p1, %p3, %p4;
$L__BB0_3:
	@%p1 bra 	$L__BB0_30;
	add.s32 	%r10, %r140, %r2;
	setp.lt.s32 	%p5, %r10, 0;
	setp.ge.s32 	%p6, %r10, %r60;
	or.pred  	%p7, %p5, %p6;
	@%p7 bra 	$L__BB0_30;
	add.s32 	%r73, %r138, %r3;
	mad.lo.s32 	%r74, %r73, %r60, %r10;
	mul.wide.s32 	%rd25, %r74, 4;
	add.s64 	%rd26, %rd4, %rd25;
	ld.global.f32 	%f3, [%rd26];
	add.s64 	%rd27, %rd5, %rd25;
	ld.global.f32 	%f4, [%rd27];
	mul.f32 	%f5, %f3, %f4;
	mul.f32 	%f30, %f3, 0f3F22F983;
	cvt.rni.s32.f32 	%r145, %f30;
	cvt.rn.f32.s32 	%f31, %r145;
	fma.rn.f32 	%f32, %f31, 0fBFC90FDA, %f3;
	fma.rn.f32 	%f33, %f31, 0fB3A22168, %f32;
	fma.rn.f32 	%f94, %f31, 0fA7C234C5, %f33;
	abs.f32 	%f7, %f3;
	setp.ltu.f32 	%p8, %f7, 0f47CE4780;
	@%p8 bra 	$L__BB0_13;
	setp.neu.f32 	%p9, %f7, 0f7F800000;
	@%p9 bra 	$L__BB0_8;
	mov.f32 	%f36, 0f00000000;
	mul.rn.f32 	%f94, %f3, %f36;
	mov.b32 	%r145, 0;
	bra.uni 	$L__BB0_13;
$L__BB0_8:
	mov.b32 	%r13, %f3;
	shl.b32 	%r76, %r13, 8;
	or.b32  	%r14, %r76, -2147483648;
	mov.b64 	%rd64, 0;
	mov.b32 	%r142, 0;
	mov.u64 	%rd62, __cudart_i2opi_f;
	mov.u64 	%rd63, %rd3;
$L__BB0_9:
	.pragma "nounroll";
	ld.global.nc.u32 	%r77, [%rd62];
	mad.wide.u32 	%rd30, %r77, %r14, %rd64;
	shr.u64 	%rd64, %rd30, 32;
	st.local.u32 	[%rd63], %rd30;
	add.s32 	%r142, %r142, 1;
	add.s64 	%rd63, %rd63, 4;
	add.s64 	%rd62, %rd62, 4;
	setp.ne.s32 	%p10, %r142, 6;
	@%p10 bra 	$L__BB0_9;
	shr.u32 	%r78, %r13, 23;
	st.local.u32 	[%rd3+24], %rd64;
	and.b32  	%r17, %r78, 31;
	and.b32  	%r79, %r78, 224;
	add.s32 	%r80, %r79, -128;
	shr.u32 	%r81, %r80, 5;
	mul.wide.u32 	%rd31, %r81, 4;
	sub.s64 	%rd12, %rd3, %rd31;
	ld.local.u32 	%r143, [%rd12+24];
	ld.local.u32 	%r144, [%rd12+20];
	setp.eq.s32 	%p11, %r17, 0;
	@%p11 bra 	$L__BB0_12;
	shf.l.wrap.b32 	%r143, %r144, %r143, %r17;
	ld.local.u32 	%r82, [%rd12+16];
	shf.l.wrap.b32 	%r144, %r82, %r144, %r17;
$L__BB0_12:
	shr.u32 	%r83, %r143, 30;
	shf.l.wrap.b32 	%r84, %r144, %r143, 2;
	shl.b32 	%r85, %r144, 2;
	shr.u32 	%r86, %r84, 31;
	add.s32 	%r87, %r86, %r83;
	neg.s32 	%r88, %r87;
	setp.lt.s32 	%p12, %r13, 0;
	selp.b32 	%r145, %r88, %r87, %p12;
	xor.b32  	%r89, %r84, %r13;
	shr.s32 	%r90, %r84, 31;
	xor.b32  	%r91, %r90, %r84;
	xor.b32  	%r92, %r90, %r85;
	cvt.u64.u32 	%rd32, %r91;
	shl.b64 	%rd33, %rd32, 32;
	cvt.u64.u32 	%rd34, %r92;
	or.b64  	%rd35, %rd33, %rd34;
	cvt.rn.f64.s64 	%fd1, %rd35;
	mul.f64 	%fd2, %fd1, 0d3BF921FB54442D19;
	cvt.rn.f32.f64 	%f34, %fd2;
	neg.f32 	%f35, %f34;
	setp.lt.s32 	%p13, %r89, 0;
	selp.f32 	%f94, %f35, %f34, %p13;
$L__BB0_13:
	mul.rn.f32 	%f37, %f94, %f94;
	and.b32  	%r94, %r145, 1;
	setp.eq.b32 	%p14, %r94, 1;
	selp.f32 	%f38, 0f3F800000, %f94, %p14;
	fma.rn.f32 	%f39, %f37, %f38, 0f00000000;
	fma.rn.f32 	%f40, %f37, 0f37CBAC00, 0fBAB607ED;
	selp.f32 	%f41, %f40, 0fB94D4153, %p14;
	selp.f32 	%f42, 0f3D2AAABB, 0f3C0885E4, %p14;
	fma.rn.f32 	%f43, %f41, %f37, %f42;
	selp.f32 	%f44, 0fBEFFFFFF, 0fBE2AAAA8, %p14;
	fma.rn.f32 	%f45, %f43, %f37, %f44;
	fma.rn.f32 	%f46, %f45, %f39, %f38;
	and.b32  	%r95, %r145, 2;
	setp.eq.s32 	%p15, %r95, 0;
	mov.f32 	%f47, 0f00000000;
	sub.f32 	%f48, %f47, %f46;
	selp.f32 	%f11, %f46, %f48, %p15;
	mul.f32 	%f49, %f4, 0f3F22F983;
	cvt.rni.s32.f32 	%r149, %f49;
	cvt.rn.f32.s32 	%f50, %r149;
	fma.rn.f32 	%f51, %f50, 0fBFC90FDA, %f4;
	fma.rn.f32 	%f52, %f50, 0fB3A22168, %f51;
	fma.rn.f32 	%f95, %f50, 0fA7C234C5, %f52;
	abs.f32 	%f13, %f4;
	setp.ltu.f32 	%p16, %f13, 0f47CE4780;
	@%p16 bra 	$L__BB0_21;
	setp.neu.f32 	%p17, %f13, 0f7F800000;
	@%p17 bra 	$L__BB0_16;
	mov.f32 	%f55, 0f00000000;
	mul.rn.f32 	%f95, %f4, %f55;
	mov.b32 	%r149, 0;
	bra.uni 	$L__BB0_21;
$L__BB0_16:
	mov.b32 	%r27, %f4;
	shl.b32 	%r97, %r27, 8;
	or.b32  	%r28, %r97, -2147483648;
	mov.b64 	%rd65, 0;
	mov.b32 	%r146, 0;
$L__BB0_17:
	.pragma "nounroll";
	mul.wide.u32 	%rd37, %r146, 4;
	mov.u64 	%rd38, __cudart_i2opi_f;
	add.s64 	%rd39, %rd38, %rd37;
	ld.global.nc.u32 	%r98, [%rd39];
	mad.wide.u32 	%rd40, %r98, %r28, %rd65;
	shr.u64 	%rd65, %rd40, 32;
	add.s64 	%rd41, %rd2, %rd37;
	st.local.u32 	[%rd41], %rd40;
	add.s32 	%r146, %r146, 1;
	setp.ne.s32 	%p18, %r146, 6;
	@%p18 bra 	$L__BB0_17;
	shr.u32 	%r99, %r27, 23;
	st.local.u32 	[%rd2+24], %rd65;
	and.b32  	%r31, %r99, 31;
	and.b32  	%r100, %r99, 224;
	add.s32 	%r101, %r100, -128;
	shr.u32 	%r102, %r101, 5;
	mul.wide.u32 	%rd42, %r102, 4;
	sub.s64 	%rd15, %rd2, %rd42;
	ld.local.u32 	%r147, [%rd15+24];
	ld.local.u32 	%r148, [%rd15+20];
	setp.eq.s32 	%p19, %r31, 0;
	@%p19 bra 	$L__BB0_20;
	shf.l.wrap.b32 	%r147, %r148, %r147, %r31;
	ld.local.u32 	%r103, [%rd15+16];
	shf.l.wrap.b32 	%r148, %r103, %r148, %r31;
$L__BB0_20:
	shr.u32 	%r104, %r147, 30;
	shf.l.wrap.b32 	%r105, %r148, %r147, 2;
	shl.b32 	%r106, %r148, 2;
	shr.u32 	%r107, %r105, 31;
	add.s32 	%r108, %r107, %r104;
	neg.s32 	%r109, %r108;
	setp.lt.s32 	%p20, %r27, 0;
	selp.b32 	%r149, %r109, %r108, %p20;
	xor.b32  	%r110, %r105, %r27;
	shr.s32 	%r111, %r105, 31;
	xor.b32  	%r112, %r111, %r105;
	xor.b32  	%r113, %r111, %r106;
	cvt.u64.u32 	%rd43, %r112;
	shl.b64 	%rd44, %rd43, 32;
	cvt.u64.u32 	%rd45, %r113;
	or.b64  	%rd46, %rd44, %rd45;
	cvt.rn.f64.s64 	%fd3, %rd46;
	mul.f64 	%fd4, %fd3, 0d3BF921FB54442D19;
	cvt.rn.f32.f64 	%f53, %fd4;
	neg.f32 	%f54, %f53;
	setp.lt.s32 	%p21, %r110, 0;
	selp.f32 	%f95, %f54, %f53, %p21;
$L__BB0_21:
	add.s32 	%r115, %r149, 1;
	mul.rn.f32 	%f56, %f95, %f95;
	and.b32  	%r116, %r149, 1;
	setp.eq.b32 	%p22, %r116, 1;
	selp.f32 	%f57, %f95, 0f3F800000, %p22;
	fma.rn.f32 	%f58, %f56, %f57, 0f00000000;
	fma.rn.f32 	%f59, %f56, 0f37CBAC00, 0fBAB607ED;
	selp.f32 	%f60, 0fB94D4153, %f59, %p22;
	selp.f32 	%f61, 0f3C0885E4, 0f3D2AAABB, %p22;
	fma.rn.f32 	%f62, %f60, %f56, %f61;
	selp.f32 	%f63, 0fBE2AAAA8, 0fBEFFFFFF, %p22;
	fma.rn.f32 	%f64, %f62, %f56, %f63;
	fma.rn.f32 	%f65, %f64, %f58, %f57;
	and.b32  	%r117, %r115, 2;
	setp.eq.s32 	%p23, %r117, 0;
	mov.f32 	%f66, 0f00000000;
	sub.f32 	%f67, %f66, %f65;
	selp.f32 	%f17, %f65, %f67, %p23;
	mul.f32 	%f68, %f5, 0f3F22F983;
	cvt.rni.s32.f32 	%r153, %f68;
	cvt.rn.f32.s32 	%f69, %r153;
	fma.rn.f32 	%f70, %f69, 0fBFC90FDA, %f5;
	fma.rn.f32 	%f71, %f69, 0fB3A22168, %f70;
	fma.rn.f32 	%f96, %f69, 0fA7C234C5, %f71;
	abs.f32 	%f19, %f5;
	setp.ltu.f32 	%p24, %f19, 0f47CE4780;
	@%p24 bra 	$L__BB0_29;
	setp.neu.f32 	%p25, %f19, 0f7F800000;
	@%p25 bra 	$L__BB0_24;
	mov.f32 	%f74, 0f00000000;
	mul.rn.f32 	%f96, %f5, %f74;
	mov.b32 	%r153, 0;
	bra.uni 	$L__BB0_29;
$L__BB0_24:
	mov.b32 	%r41, %f5;
	shl.b32 	%r119, %r41, 8;
	or.b32  	%r42, %r119, -2147483648;
	mov.b64 	%rd66, 0;
	mov.b32 	%r150, 0;
$L__BB0_25:
	.pragma "nounroll";
	mul.wide.u32 	%rd48, %r150, 4;
	add.s64 	%rd50, %rd49, %rd48;
	ld.global.nc.u32 	%r120, [%rd50];
	mad.wide.u32 	%rd51, %r120, %r42, %rd66;
	shr.u64 	%rd66, %rd51, 32;
	add.s64 	%rd52, %rd1, %rd48;
	st.local.u32 	[%rd52], %rd51;
	add.s32 	%r150, %r150, 1;
	setp.ne.s32 	%p26, %r150, 6;
	@%p26 bra 	$L__BB0_25;
	shr.u32 	%r121, %r41, 23;
	st.local.u32 	[%rd1+24], %rd66;
	and.b32  	%r45, %r121, 31;
	and.b32  	%r122, %r121, 224;
	add.s32 	%r123, %r122, -128;
	shr.u32 	%r124, %r123, 5;
	mul.wide.u32 	%rd53, %r124, 4;
	sub.s64 	%rd18, %rd1, %rd53;
	ld.local.u32 	%r151, [%rd18+24];
	ld.local.u32 	%r152, [%rd18+20];
	setp.eq.s32 	%p27, %r45, 0;
	@%p27 bra 	$L__BB0_28;
	shf.l.wrap.b32 	%r151, %r152, %r151, %r45;
	ld.local.u32 	%r125, [%rd18+16];
	shf.l.wrap.b32 	%r152, %r125, %r152, %r45;
$L__BB0_28:
	shr.u32 	%r126, %r151, 30;
	shf.l.wrap.b32 	%r127, %r152, %r151, 2;
	shl.b32 	%r128, %r152, 2;
	shr.u32 	%r129, %r127, 31;
	add.s32 	%r130, %r129, %r126;
	neg.s32 	%r131, %r130;
	setp.lt.s32 	%p28, %r41, 0;
	selp.b32 	%r153, %r131, %r130, %p28;
	xor.b32  	%r132, %r127, %r41;
	shr.s32 	%r133, %r127, 31;
	xor.b32  	%r134, %r133, %r127;
	xor.b32  	%r135, %r133, %r128;
	cvt.u64.u32 	%rd54, %r134;
	shl.b64 	%rd55, %rd54, 32;
	cvt.u64.u32 	%rd56, %r135;
	or.b64  	%rd57, %rd55, %rd56;
	cvt.rn.f64.s64 	%fd5, %rd57;
	mul.f64 	%fd6, %fd5, 0d3BF921FB54442D19;
	cvt.rn.f32.f64 	%f72, %fd6;
	neg.f32 	%f73, %f72;
	setp.lt.s32 	%p29, %r132, 0;
	selp.f32 	%f96, %f73, %f72, %p29;
$L__BB0_29:
	mul.f32 	%f75, %f96, %f96;
	fma.rn.f32 	%f76, %f75, 0f3C190000, 0f3B560000;
	fma.rn.f32 	%f77, %f76, %f75, 0f3CC70000;
	fma.rn.f32 	%f78, %f77, %f75, 0f3D5B0000;
	fma.rn.f32 	%f79, %f78, %f75, 0f3E089438;
	fma.rn.f32 	%f80, %f79, %f75, 0f3EAAAA88;
	mul.rn.f32 	%f81, %f75, %f96;
	fma.rn.f32 	%f82, %f80, %f81, %f96;
	abs.f32 	%f83, %f96;
	setp.eq.f32 	%p30, %f83, 0f3A00B43C;
	selp.f32 	%f84, %f96, %f82, %p30;
	and.b32  	%r137, %r153, 1;
	setp.eq.b32 	%p31, %r137, 1;
	neg.f32 	%f85, %f84;
	rcp.approx.ftz.f32 	%f86, %f85;
	selp.f32 	%f87, %f86, %f84, %p31;
	mul.f32 	%f88, %f11, %f17;
	div.rn.f32 	%f89, %f87, %f88;
	add.f32 	%f93, %f93, %f89;
	add.s32 	%r141, %r141, 1;
$L__BB0_30:
	add.s32 	%r140, %r140, 1;
	setp.ne.s32 	%p32, %r140, %r62;
	@%p32 bra 	$L__BB0_3;
	add.s32 	%r138, %r138, 1;
	setp.ne.s32 	%p33, %r138, %r62;
	@%p33 bra 	$L__BB0_2;
$L__BB0_32:
	mad.lo.s32 	%r59, %r60, %r3, %r2;
	setp.lt.s32 	%p34, %r141, 1;
	mov.f32 	%f99, 0f00000000;
	@%p34 bra 	$L__BB0_34;
	cvt.rn.f32.u32 	%f91, %r141;
	div.rn.f32 	%f99, %f93, %f91;
$L__BB0_34:
	ld.param.u64 	%rd61, [op_param_2];
	cvta.to.global.u64 	%rd58, %rd61;
	mul.wide.s32 	%rd59, %r59, 4;
	add.s64 	%rd60, %rd58, %rd59;
	st.global.f32 	[%rd60], %f99;
	ret;

}


// ===== COMPILED SASS (sm_100) =====

	.target	sm_100

	.elftype	@"ET_EXEC"


//--------------------- .note.nv.tkinfo           --------------------------
	.section	.note.nv.tkinfo,"",@"SHT_NOTE"
	.sectionflags	@"SHF_NOTE_NV_TKINFO"
	.tkinfo
        /*0018*/ 	.word	0x00000002
        /*0030*/ 	.string	""
        /*0030*/ 	.string	"ptxas"
        /*0030*/ 	.string	"Cuda compilation tools, release 13.0, V13.0.88"
        /*0030*/ 	.string	"Build cuda_13.0.r13.0/compiler.36424714_0"
        /*0030*/ 	.string	"-arch sm_100 -m 64 "



//--------------------- .note.nv.cuinfo           --------------------------
	.section	.note.nv.cuinfo,"",@"SHT_NOTE"
	.sectionflags	@"SHF_NOTE_NV_CUINFO"
        /*0018*/ 	.short	0x0002
        /*001a*/ 	.short	0x0064
        /*001c*/ 	.short	0x0082
	.zero		2


//--------------------- .nv.info                  --------------------------
	.section	.nv.info,"",@"SHT_CUDA_INFO"
	.align	4


	//----- nvinfo : EIATTR_REGCOUNT
	.align		4
        /*0000*/ 	.byte	0x04, 0x2f
        /*0002*/ 	.short	(.L_2 - .L_1)
	.align		4
.L_1:
        /*0004*/ 	.word	index@(op)
        /*0008*/ 	.word	0x0000001e


	//----- nvinfo : EIATTR_FRAME_SIZE
	.align		4
.L_2:
        /*000c*/ 	.byte	0x04, 0x11
        /*000e*/ 	.short	(.L_4 - .L_3)
	.align		4
.L_3:
        /*0010*/ 	.word	index@($__internal_0_$__cuda_sm3x_div_rn_noftz_f32_slowpath)
        /*0014*/ 	.word	0x00000000


	//----- nvinfo : EIATTR_FRAME_SIZE
	.align		4
.L_4:
        /*0018*/ 	.byte	0x04, 0x11
        /*001a*/ 	.short	(.L_6 - .L_5)
	.align		4
.L_5:
        /*001c*/ 	.word	index@(op)
        /*0020*/ 	.word	0x00000000


	//----- nvinfo : EIATTR_MIN_STACK_SIZE
	.align		4
.L_6:
        /*0024*/ 	.byte	0x04, 0x12
        /*0026*/ 	.short	(.L_8 - .L_7)
	.align		4
.L_7:
        /*0028*/ 	.word	index@(op)
        /*002c*/ 	.word	0x00000000
.L_8:


//--------------------- .nv.compat                --------------------------
	.section	.nv.compat,"",@"SHT_CUDA_COMPAT_INFO"
	.align	4
        /*0000*/ 	.byte	0x02, 0x09, 0x00, 0x00, 0x02, 0x02, 0x01, 0x00, 0x02, 0x05, 0x05, 0x00, 0x03, 0x07, 0x01, 0x01
        /*0010*/ 	.byte	0x02, 0x03, 0x00, 0x00, 0x02, 0x06, 0x01, 0x00, 0x04, 0x0b, 0x08, 0x00, 0x01, 0x00, 0x00, 0x00
        /*0020*/ 	.byte	0x00, 0x00, 0x00, 0x00


//--------------------- .nv.info.op               --------------------------
	.section	.nv.info.op,"",@"SHT_CUDA_INFO"
	.sectionflags	@""
	.align	4


	//----- nvinfo : EIATTR_CUDA_API_VERSION
	.align		4
        /*0000*/ 	.byte	0x04, 0x37
        /*0002*/ 	.short	(.L_10 - .L_9)
.L_9:
        /*0004*/ 	.word	0x00000082


	//----- nvinfo : EIATTR_KPARAM_INFO
	.align		4
.L_10:
        /*0008*/ 	.byte	0x04, 0x17
        /*000a*/ 	.short	(.L_12 - .L_11)
.L_11:
        /*000c*/ 	.word	0x00000000
        /*0010*/ 	.short	0x0003
        /*0012*/ 	.short	0x0018
        /*0014*/ 	.byte	0x00, 0xf0, 0x41, 0x00


	//----- nvinfo : EIATTR_KPARAM_INFO
	.align		4
.L_12:
        /*0018*/ 	.byte	0x04, 0x17
        /*001a*/ 	.short	(.L_14 - .L_13)
.L_13:
        /*001c*/ 	.word	0x00000000
        /*0020*/ 	.short	0x0002
        /*0022*/ 	.short	0x0010
        /*0024*/ 	.byte	0x00, 0xf5, 0x21, 0x00


	//----- nvinfo : EIATTR_KPARAM_INFO
	.align		4
.L_14:
        /*0028*/ 	.byte	0x04, 0x17
        /*002a*/ 	.short	(.L_16 - .L_15)
.L_15:
        /*002c*/ 	.word	0x00000000
        /*0030*/ 	.short	0x0001
        /*0032*/ 	.short	0x0008
        /*0034*/ 	.byte	0x00, 0xf5, 0x21, 0x00


	//----- nvinfo : EIATTR_KPARAM_INFO
	.align		4
.L_16:
        /*0038*/ 	.byte	0x04, 0x17
        /*003a*/ 	.short	(.L_18 - .L_17)
.L_17:
        /*003c*/ 	.word	0x00000000
        /*0040*/ 	.short	0x0000
        /*0042*/ 	.short	0x0000
        /*0044*/ 	.byte	0x00, 0xf5, 0x21, 0x00


	//----- nvinfo : EIATTR_SPARSE_MMA_MASK
	.align		4
.L_18:
        /*0048*/ 	.byte	0x03, 0x50
        /*004a*/ 	.short	0x0000


	//----- nvinfo : EIATTR_MAXREG_COUNT
	.align		4
        /*004c*/ 	.byte	0x03, 0x1b
        /*004e*/ 	.short	0x00ff


	//----- nvinfo : EIATTR_MERCURY_ISA_VERSION
	.align		4
        /*0050*/ 	.byte	0x03, 0x5f
        /*0052*/ 	.short	0x0101


	//----- nvinfo : EIATTR_VRC_CTA_INIT_COUNT
	.align		4
        /*0054*/ 	.byte	0x02, 0x4a
	.zero		1
	.zero		1


	//----- nvinfo : EIATTR_EXIT_INSTR_OFFSETS
	.align		4
        /*0058*/ 	.byte	0x04, 0x1c
        /*005a*/ 	.short	(.L_20 - .L_19)


	//   ....[0]....
.L_19:
        /*005c*/ 	.word	0x00001be0


	//----- nvinfo : EIATTR_CRS_STACK_SIZE
	.align		4
.L_20:
        /*0060*/ 	.byte	0x04, 0x1e
        /*0062*/ 	.short	(.L_22 - .L_21)
.L_21:
        /*0064*/ 	.word	0x00000000


	//----- nvinfo : EIATTR_CBANK_PARAM_SIZE
	.align		4
.L_22:
        /*0068*/ 	.byte	0x03, 0x19
        /*006a*/ 	.short	0x0028


	//----- nvinfo : EIATTR_PARAM_CBANK
	.align		4
        /*006c*/ 	.byte	0x04, 0x0a
        /*006e*/ 	.short	(.L_24 - .L_23)
	.align		4
.L_23:
        /*0070*/ 	.word	index@(.nv.constant0.op)
        /*0074*/ 	.short	0x0380
        /*0076*/ 	.short	0x0028


	//----- nvinfo : EIATTR_SW_WAR
	.align		4
.L_24:
        /*0078*/ 	.byte	0x04, 0x36
        /*007a*/ 	.short	(.L_26 - .L_25)
.L_25:
        /*007c*/ 	.word	0x00000008
.L_26:


//--------------------- .nv.callgraph             --------------------------
	.section	.nv.callgraph,"",@"SHT_CUDA_CALLGRAPH"
	.align	4
	.sectionentsize	8
	.align		4
        /*0000*/ 	.word	0x00000000
	.align		4
        /*0004*/ 	.word	0xffffffff
	.align		4
        /*0008*/ 	.word	0x00000000
	.align		4
        /*000c*/ 	.word	0xfffffffe
	.align		4
        /*0010*/ 	.word	0x00000000
	.align		4
        /*0014*/ 	.word	0xfffffffd
	.align		4
        /*0018*/ 	.word	0x00000000
	.align		4
        /*001c*/ 	.word	0xfffffffc


//--------------------- .nv.constant4             --------------------------
	.section	.nv.constant4,"a",@progbits
	.align	8
	.align		8
.nv.constant4:
        /*0000*/ 	.dword	__cudart_i2opi_f


//--------------------- .text.op                  --------------------------
	.section	.text.op,"ax",@progbits
	.align	128
        .global         op
        .type           op,@function
        .size           op,(.L_x_37 - op)
        .other          op,@"STO_CUDA_ENTRY STV_DEFAULT"
op:
.text.op:
[----:B------:R-:W-:Y:S01]  /*0000*/  LDC R1, c[0x0][0x37c] ;  /* 0x0000df00ff017b82 */ /* 0x000fe20000000800 */
[----:B------:R-:W0:Y:S01]  /*0010*/  S2R R7, SR_CTAID.X ;  /* 0x0000000000077919 */ /* 0x000e220000002500 */
[----:B------:R-:W1:Y:S01]  /*0020*/  LDCU UR7, c[0x0][0x3a0] ;  /* 0x00007400ff0777ac */ /* 0x000e620008000800 */
[----:B------:R-:W-:Y:S01]  /*0030*/  IMAD.MOV.U32 R2, RZ, RZ, RZ ;  /* 0x000000ffff027224 */ /* 0x000fe200078e00ff */
[----:B------:R-:W0:Y:S01]  /*0040*/  S2R R0, SR_TID.X ;  /* 0x0000000000007919 */ /* 0x000e220000002100 */
[----:B------:R-:W0:Y:S01]  /*0050*/  LDCU UR4, c[0x0][0x360] ;  /* 0x00006c00ff0477ac */ /* 0x000e220008000800 */
[----:B------:R-:W-:Y:S01]  /*0060*/  IMAD.MOV.U32 R5, RZ, RZ, RZ ;  /* 0x000000ffff057224 */ /* 0x000fe200078e00ff */
[----:B------:R-:W2:Y:S01]  /*0070*/  S2R R4, SR_CTAID.Y ;  /* 0x0000000000047919 */ /* 0x000ea20000002600 */
[----:B------:R-:W2:Y:S01]  /*0080*/  LDCU UR5, c[0x0][0x364] ;  /* 0x00006c80ff0577ac */ /* 0x000ea20008000800 */
[----:B------:R-:W2:Y:S01]  /*0090*/  S2R R3, SR_TID.Y ;  /* 0x0000000000037919 */ /* 0x000ea20000002200 */
[----:B------:R-:W3:Y:S01]  /*00a0*/  LDCU.64 UR8, c[0x0][0x358] ;  /* 0x00006b00ff0877ac */ /* 0x000ee20008000a00 */
[----:B-1----:R-:W-:-:S02]  /*00b0*/  UISETP.GE.AND UP0, UPT, UR7, 0x1, UPT ;  /* 0x000000010700788c */ /* 0x002fc4000bf06270 */
[----:B------:R-:W-:Y:S01]  /*00c0*/  UIADD3 UR6, UPT, UPT, -UR7, URZ, URZ ;  /* 0x000000ff07067290 */ /* 0x000fe2000fffe1ff */
[----:B0-----:R-:W-:Y:S02]  /*00d0*/  IMAD R7, R7, UR4, R0 ;  /* 0x0000000407077c24 */ /* 0x001fe4000f8e0200 */
[----:B--2---:R-:W-:-:S04]  /*00e0*/  IMAD R4, R4, UR5, R3 ;  /* 0x0000000504047c24 */ /* 0x004fc8000f8e0203 */
[----:B---3--:R-:W-:Y:S05]  /*00f0*/  BRA.U !UP0, `(.L_x_0) ;  /* 0x0000001908507547 */ /* 0x008fea000b800000 */
[----:B------:R-:W-:Y:S02]  /*0100*/  IMAD.MOV.U32 R5, RZ, RZ, RZ ;  /* 0x000000ffff057224 */ /* 0x000fe400078e00ff */
[----:B------:R-:W-:-:S07]  /*0110*/  IMAD.MOV.U32 R2, RZ, RZ, RZ ;  /* 0x000000ffff027224 */ /* 0x000fce00078e00ff */
.L_x_21:
[----:B------:R-:W0:Y:S01]  /*0120*/  LDCU UR4, c[0x0][0x39c] ;  /* 0x00007380ff0477ac */ /* 0x000e220008000800 */
[----:B------:R-:W-:Y:S01]  /*0130*/  VIADD R0, R4, UR6 ;  /* 0x0000000604007c36 */ /* 0x000fe20008000000 */
[----:B------:R-:W1:Y:S04]  /*0140*/  LDCU UR7, c[0x0][0x3a0] ;  /* 0x00007400ff0777ac */ /* 0x000e680008000800 */
[----:B0-----:R-:W-:-:S04]  /*0150*/  ISETP.GE.AND P0, PT, R0, UR4, PT ;  /* 0x0000000400007c0c */ /* 0x001fc8000bf06270 */
[----:B------:R-:W-:Y:S01]  /*0160*/  ISETP.LT.OR P0, PT, R0, RZ, P0 ;  /* 0x000000ff0000720c */ /* 0x000fe20000701670 */
[----:B-1----:R-:W-:-:S03]  /*0170*/  UIADD3 UR7, UPT, UPT, -UR7, URZ, URZ ;  /* 0x000000ff07077290 */ /* 0x002fc6000fffe1ff */
[----:B------:R-:W-:-:S09]  /*0180*/  P2R R14, PR, RZ, 0x1 ;  /* 0x00000001ff0e7803 */ /* 0x000fd20000000000 */
.L_x_20:
[----:B------:R-:W-:Y:S01]  /*0190*/  ISETP.NE.AND P0, PT, R14, RZ, PT ;  /* 0x000000ff0e00720c */ /* 0x000fe20003f05270 */
[----:B------:R-:W-:-:S12]  /*01a0*/  BSSY.RECONVERGENT B0, `(.L_x_1) ;  /* 0x0000182000007945 */ /* 0x000fd80003800200 */
[----:B------:R-:W-:Y:S05]  /*01b0*/  @P0 BRA `(.L_x_2) ;  /* 0x0000001800000947 */ /* 0x000fea0003800000 */
[----:B------:R-:W0:Y:S01]  /*01c0*/  LDC R3, c[0x0][0x398] ;  /* 0x0000e600ff037b82 */ /* 0x000e220000000800 */
[----:B------:R-:W-:-:S05]  /*01d0*/  VIADD R0, R7, UR7 ;  /* 0x0000000707007c36 */ /* 0x000fca0008000000 */
[----:B0-----:R-:W-:-:S04]  /*01e0*/  ISETP.GE.AND P0, PT, R0, R3, PT ;  /* 0x000000030000720c */ /* 0x001fc80003f06270 */
[----:B------:R-:W-:-:S13]  /*01f0*/  ISETP.LT.OR P0, PT, R0, RZ, P0 ;  /* 0x000000ff0000720c */ /* 0x000fda0000701670 */
[----:B------:R-:W-:Y:S05]  /*0200*/  @P0 BRA `(.L_x_2) ;  /* 0x0000001400ec0947 */ /* 0x000fea0003800000 */
[----:B------:R-:W0:Y:S01]  /*0210*/  LDC.64 R8, c[0x0][0x380] ;  /* 0x0000e000ff087b82 */ /* 0x000e220000000a00 */
[----:B------:R-:W-:-:S04]  /*0220*/  VIADD R10, R4, UR6 ;  /* 0x00000006040a7c36 */ /* 0x000fc80008000000 */
[----:B------:R-:W-:-:S03]  /*0230*/  IMAD R3, R10, R3, R0 ;  /* 0x000000030a037224 */ /* 0x000fc600078e0200 */
[----:B------:R-:W1:Y:S01]  /*0240*/  LDC.64 R10, c[0x0][0x388] ;  /* 0x0000e200ff0a7b82 */ /* 0x000e620000000a00 */
[----:B0-----:R-:W-:-:S05]  /*0250*/  IMAD.WIDE R8, R3, 0x4, R8 ;  /* 0x0000000403087825 */ /* 0x001fca00078e0208 */
[----:B------:R-:W2:Y:S01]  /*0260*/  LDG.E R0, desc[UR8][R8.64] ;  /* 0x0000000808007981 */ /* 0x000ea2000c1e1900 */
[----:B-1----:R-:W-:-:S05]  /*0270*/  IMAD.WIDE R10, R3, 0x4, R10 ;  /* 0x00000004030a7825 */ /* 0x002fca00078e020a */
[----:B------:R-:W3:Y:S01]  /*0280*/  LDG.E R21, desc[UR8][R10.64] ;  /* 0x000000080a157981 */ /* 0x000ee2000c1e1900 */
[----:B------:R-:W-:Y:S01]  /*0290*/  BSSY.RECONVERGENT B1, `(.L_x_3) ;  /* 0x0000068000017945 */ /* 0x000fe20003800200 */
[C---:B--2---:R-:W-:Y:S01]  /*02a0*/  FMUL R13, R0.reuse, 0.63661974668502807617 ;  /* 0x3f22f983000d7820 */ /* 0x044fe20000400000 */
[----:B------:R-:W-:-:S05]  /*02b0*/  FSETP.GE.AND P0, PT, |R0|, 105615, PT ;  /* 0x47ce47800000780b */ /* 0x000fca0003f06200 */
[----:B------:R-:W0:Y:S01]  /*02c0*/  F2I.NTZ R13, R13 ;  /* 0x0000000d000d7305 */ /* 0x000e220000203100 */
[----:B---3--:R-:W-:Y:S01]  /*02d0*/  FMUL R3, R0, R21 ;  /* 0x0000001500037220 */ /* 0x008fe20000400000 */
[----:B0-----:R-:W-:-:S05]  /*02e0*/  I2FP.F32.S32 R23, R13 ;  /* 0x0000000d00177245 */ /* 0x001fca0000201400 */
[----:B------:R-:W-:-:S04]  /*02f0*/  FFMA R12, R23, -1.5707962512969970703, R0 ;  /* 0xbfc90fda170c7823 */ /* 0x000fc80000000000 */
[----:B------:R-:W-:-:S04]  /*0300*/  FFMA R12, R23, -7.5497894158615963534e-08, R12 ;  /* 0xb3a22168170c7823 */ /* 0x000fc8000000000c */
[----:B------:R-:W-:Y:S01]  /*0310*/  FFMA R23, R23, -5.3903029534742383927e-15, R12 ;  /* 0xa7c234c517177823 */ /* 0x000fe2000000000c */
[----:B------:R-:W-:Y:S06]  /*0320*/  @!P0 BRA `(.L_x_4) ;  /* 0x0000000400788947 */ /* 0x000fec0003800000 */
[----:B------:R-:W-:-:S13]  /*0330*/  FSETP.NEU.AND P0, PT, |R0|, +INF , PT ;  /* 0x7f8000000000780b */ /* 0x000fda0003f0d200 */
[----:B------:R-:W-:Y:S01]  /*0340*/  @!P0 FMUL R23, RZ, R0 ;  /* 0x00000000ff178220 */ /* 0x000fe20000400000 */
[----:B------:R-:W-:Y:S01]  /*0350*/  @!P0 MOV R13, RZ ;  /* 0x000000ff000d8202 */ /* 0x000fe20000000f00 */
[----:B------:R-:W-:Y:S06]  /*0360*/  @!P0 BRA `(.L_x_4) ;  /* 0x0000000400688947 */ /* 0x000fec0003800000 */
[----:B------:R-:W-:Y:S01]  /*0370*/  IMAD.SHL.U32 R8, R0, 0x100, RZ ;  /* 0x0000010000087824 */ /* 0x000fe200078e00ff */
[----:B------:R-:W-:Y:S01]  /*0380*/  CS2R R12, SRZ ;  /* 0x00000000000c7805 */ /* 0x000fe2000001ff00 */
[----:B------:R-:W0:Y:S03]  /*0390*/  LDCU.64 UR10, c[0x4][URZ] ;  /* 0x01000000ff0a77ac */ /* 0x000e260008000a00 */
[----:B------:R-:W-:Y:S01]  /*03a0*/  LOP3.LUT R23, R8, 0x80000000, RZ, 0xfc, !PT ;  /* 0x8000000008177812 */ /* 0x000fe200078efcff */
[----:B------:R-:W-:Y:S01]  /*03b0*/  UMOV UR5, URZ ;  /* 0x000000ff00057c82 */ /* 0x000fe20008000000 */
[----:B------:R-:W-:-:S05]  /*03c0*/  UMOV UR4, URZ ;  /* 0x000000ff00047c82 */ /* 0x000fca0008000000 */
.L_x_5:
[----:B0-----:R-:W-:Y:S02]  /*03d0*/  IMAD.U32 R8, RZ, RZ, UR10 ;  /* 0x0000000aff087e24 */ /* 0x001fe4000f8e00ff */
[----:B------:R-:W-:-:S05]  /*03e0*/  IMAD.U32 R9, RZ, RZ, UR11 ;  /* 0x0000000bff097e24 */ /* 0x000fca000f8e00ff */
[----:B------:R-:W2:Y:S01]  /*03f0*/  LDG.E.CONSTANT R8, desc[UR8][R8.64] ;  /* 0x0000000808087981 */ /* 0x000ea2000c1e9900 */
[----:B------:R-:W-:Y:S01]  /*0400*/  UIADD3 UR4, UPT, UPT, UR4, 0x1, URZ ;  /* 0x0000000104047890 */ /* 0x000fe2000fffe0ff */
[C---:B------:R-:W-:Y:S01]  /*0410*/  ISETP.EQ.AND P0, PT, R12.reuse, RZ, PT ;  /* 0x000000ff0c00720c */ /* 0x040fe20003f02270 */
[----:B------:R-:W-:Y:S01]  /*0420*/  UIADD3 UR10, UP1, UPT, UR10, 0x4, URZ ;  /* 0x000000040a0a7890 */ /* 0x000fe2000ff3e0ff */
[C---:B------:R-:W-:Y:S01]  /*0430*/  ISETP.EQ.AND P1, PT, R12.reuse, 0x4, PT ;  /* 0x000000040c00780c */ /* 0x040fe20003f22270 */
[----:B------:R-:W-:Y:S01]  /*0440*/  UISETP.NE.AND UP0, UPT, UR4, 0x6, UPT ;  /* 0x000000060400788c */ /* 0x000fe2000bf05270 */
[C---:B------:R-:W-:Y:S01]  /*0450*/  ISETP.EQ.AND P3, PT, R12.reuse, 0xc, PT ;  /* 0x0000000c0c00780c */ /* 0x040fe20003f62270 */
[----:B------:R-:W-:Y:S01]  /*0460*/  UIADD3.X UR11, UPT, UPT, URZ, UR11, URZ, UP1, !UPT ;  /* 0x0000000bff0b7290 */ /* 0x000fe20008ffe4ff */
[C---:B------:R-:W-:Y:S02]  /*0470*/  ISETP.EQ.AND P4, PT, R12.reuse, 0x10, PT ;  /* 0x000000100c00780c */ /* 0x040fe40003f82270 */
[----:B------:R-:W-:Y:S01]  /*0480*/  ISETP.EQ.AND P5, PT, R12, 0x14, PT ;  /* 0x000000140c00780c */ /* 0x000fe20003fa2270 */
[----:B--2---:R-:W-:-:S03]  /*0490*/  IMAD.WIDE.U32 R10, R8, R23, RZ ;  /* 0x00000017080a7225 */ /* 0x004fc600078e00ff */
[----:B------:R-:W-:-:S04]  /*04a0*/  IADD3 R10, P2, PT, R10, R13, RZ ;  /* 0x0000000d0a0a7210 */ /* 0x000fc80007f5e0ff */
[----:B------:R-:W-:Y:S01]  /*04b0*/  IADD3.X R13, PT, PT, R11, UR5, RZ, P2, !PT ;  /* 0x000000050b0d7c10 */ /* 0x000fe200097fe4ff */
[--C-:B------:R-:W-:Y:S01]  /*04c0*/  @P0 IMAD.MOV.U32 R6, RZ, RZ, R10.reuse ;  /* 0x000000ffff060224 */ /* 0x100fe200078e000a */
[C---:B------:R-:W-:Y:S01]  /*04d0*/  ISETP.EQ.AND P2, PT, R12.reuse, 0x8, PT ;  /* 0x000000080c00780c */ /* 0x040fe20003f42270 */
[--C-:B------:R-:W-:Y:S01]  /*04e0*/  @P1 IMAD.MOV.U32 R15, RZ, RZ, R10.reuse ;  /* 0x000000ffff0f1224 */ /* 0x100fe200078e000a */
[----:B------:R-:W-:Y:S01]  /*04f0*/  @P4 MOV R18, R10 ;  /* 0x0000000a00124202 */ /* 0x000fe20000000f00 */
[--C-:B------:R-:W-:Y:S02]  /*0500*/  @P3 IMAD.MOV.U32 R17, RZ, RZ, R10.reuse ;  /* 0x000000ffff113224 */ /* 0x100fe400078e000a */
[----:B------:R-:W-:Y:S02]  /*0510*/  @P5 IMAD.MOV.U32 R19, RZ, RZ, R10 ;  /* 0x000000ffff135224 */ /* 0x000fe400078e000a */
[----:B------:R-:W-:-:S06]  /*0520*/  VIADD R12, R12, 0x4 ;  /* 0x000000040c0c7836 */ /* 0x000fcc0000000000 */
[----:B------:R-:W-:Y:S01]  /*0530*/  @P2 IMAD.MOV.U32 R16, RZ, RZ, R10 ;  /* 0x000000ffff102224 */ /* 0x000fe200078e000a */
[----:B------:R-:W-:Y:S06]  /*0540*/  BRA.U UP0, `(.L_x_5) ;  /* 0xfffffffd00a07547 */ /* 0x000fec000b83ffff */
[----:B------:R-:W-:Y:S01]  /*0550*/  SHF.R.U32.HI R8, RZ, 0x17, R0 ;  /* 0x00000017ff087819 */ /* 0x000fe20000011600 */
[----:B------:R-:W-:Y:S03]  /*0560*/  BSSY.RECONVERGENT B2, `(.L_x_6) ;  /* 0x0000028000027945 */ /* 0x000fe60003800200 */
[C---:B------:R-:W-:Y:S02]  /*0570*/  LOP3.LUT R9, R8.reuse, 0xe0, RZ, 0xc0, !PT ;  /* 0x000000e008097812 */ /* 0x040fe400078ec0ff */
[----:B------:R-:W-:-:S03]  /*0580*/  LOP3.LUT P6, RZ, R8, 0x1f, RZ, 0xc0, !PT ;  /* 0x0000001f08ff7812 */ /* 0x000fc600078cc0ff */
[----:B------:R-:W-:-:S05]  /*0590*/  VIADD R9, R9, 0xffffff80 ;  /* 0xffffff8009097836 */ /* 0x000fca0000000000 */
[----:B------:R-:W-:-:S05]  /*05a0*/  SHF.R.U32.HI R9, RZ, 0x5, R9 ;  /* 0x00000005ff097819 */ /* 0x000fca0000011609 */
[----:B------:R-:W-:-:S05]  /*05b0*/  IMAD.U32 R11, R9, -0x4, RZ ;  /* 0xfffffffc090b7824 */ /* 0x000fca00078e00ff */
[C---:B------:R-:W-:Y:S02]  /*05c0*/  ISETP.EQ.AND P3, PT, R11.reuse, -0x18, PT ;  /* 0xffffffe80b00780c */ /* 0x040fe40003f62270 */
[C---:B------:R-:W-:Y:S02]  /*05d0*/  ISETP.EQ.AND P4, PT, R11.reuse, -0x14, PT ;  /* 0xffffffec0b00780c */ /* 0x040fe40003f82270 */
[C---:B------:R-:W-:Y:S02]  /*05e0*/  ISETP.EQ.AND P0, PT, R11.reuse, -0x10, PT ;  /* 0xfffffff00b00780c */ /* 0x040fe40003f02270 */
[C---:B------:R-:W-:Y:S02]  /*05f0*/  ISETP.EQ.AND P1, PT, R11.reuse, -0xc, PT ;  /* 0xfffffff40b00780c */ /* 0x040fe40003f22270 */
[C---:B------:R-:W-:Y:S02]  /*0600*/  ISETP.EQ.AND P2, PT, R11.reuse, -0x8, PT ;  /* 0xfffffff80b00780c */ /* 0x040fe40003f42270 */
[----:B------:R-:W-:-:S03]  /*0610*/  ISETP.EQ.AND P5, PT, R11, 0x4, PT ;  /* 0x000000040b00780c */ /* 0x000fc60003fa2270 */
[--C-:B------:R-:W-:Y:S01]  /*0620*/  @P3 IMAD.MOV.U32 R12, RZ, RZ, R6.reuse ;  /* 0x000000ffff0c3224 */ /* 0x100fe200078e0006 */
[C---:B------:R-:W-:Y:S01]  /*0630*/  ISETP.EQ.AND P3, PT, R11.reuse, -0x4, PT ;  /* 0xfffffffc0b00780c */ /* 0x040fe20003f62270 */
[----:B------:R-:W-:Y:S02]  /*0640*/  @P4 IMAD.MOV.U32 R9, RZ, RZ, R6 ;  /* 0x000000ffff094224 */ /* 0x000fe400078e0006 */
[----:B------:R-:W-:Y:S01]  /*0650*/  @P4 IMAD.MOV.U32 R12, RZ, RZ, R15 ;  /* 0x000000ffff0c4224 */ /* 0x000fe200078e000f */
[----:B------:R-:W-:Y:S01]  /*0660*/  ISETP.EQ.AND P4, PT, R11, RZ, PT ;  /* 0x000000ff0b00720c */ /* 0x000fe20003f82270 */
[--C-:B------:R-:W-:Y:S01]  /*0670*/  @P0 IMAD.MOV.U32 R12, RZ, RZ, R16.reuse ;  /* 0x000000ffff0c0224 */ /* 0x100fe200078e0010 */
[----:B------:R-:W-:Y:S01]  /*0680*/  @P0 MOV R9, R15 ;  /* 0x0000000f00090202 */ /* 0x000fe20000000f00 */
[----:B------:R-:W-:Y:S02]  /*0690*/  @P1 IMAD.MOV.U32 R9, RZ, RZ, R16 ;  /* 0x000000ffff091224 */ /* 0x000fe400078e0010 */
[----:B------:R-:W-:-:S02]  /*06a0*/  @P1 IMAD.MOV.U32 R12, RZ, RZ, R17 ;  /* 0x000000ffff0c1224 */ /* 0x000fc400078e0011 */
[----:B------:R-:W-:Y:S02]  /*06b0*/  @P2 IMAD.MOV.U32 R9, RZ, RZ, R17 ;  /* 0x000000ffff092224 */ /* 0x000fe400078e0011 */
[--C-:B------:R-:W-:Y:S02]  /*06c0*/  @P2 IMAD.MOV.U32 R12, RZ, RZ, R18.reuse ;  /* 0x000000ffff0c2224 */ /* 0x100fe400078e0012 */
[----:B------:R-:W-:Y:S02]  /*06d0*/  @P3 IMAD.MOV.U32 R9, RZ, RZ, R18 ;  /* 0x000000ffff093224 */ /* 0x000fe400078e0012 */
[----:B------:R-:W-:Y:S01]  /*06e0*/  @P3 IMAD.MOV.U32 R12, RZ, RZ, R19 ;  /* 0x000000ffff0c3224 */ /* 0x000fe200078e0013 */
[----:B------:R-:W-:Y:S01]  /*06f0*/  @P4 MOV R9, R19 ;  /* 0x0000001300094202 */ /* 0x000fe20000000f00 */
[--C-:B------:R-:W-:Y:S02]  /*0700*/  @P4 IMAD.MOV.U32 R12, RZ, RZ, R13.reuse ;  /* 0x000000ffff0c4224 */ /* 0x100fe400078e000d */
[----:B------:R-:W-:Y:S01]  /*0710*/  @P5 IMAD.MOV.U32 R9, RZ, RZ, R13 ;  /* 0x000000ffff095224 */ /* 0x000fe200078e000d */
[----:B------:R-:W-:Y:S06]  /*0720*/  @!P6 BRA `(.L_x_7) ;  /* 0x00000000002ce947 */ /* 0x000fec0003800000 */
[----:B------:R-:W-:Y:S01]  /*0730*/  @P0 IMAD.MOV.U32 R10, RZ, RZ, R6 ;  /* 0x000000ffff0a0224 */ /* 0x000fe200078e0006 */
[----:B------:R-:W-:Y:S01]  /*0740*/  ISETP.EQ.AND P0, PT, R11, 0x8, PT ;  /* 0x000000080b00780c */ /* 0x000fe20003f02270 */
[----:B------:R-:W-:Y:S01]  /*0750*/  @P1 IMAD.MOV.U32 R10, RZ, RZ, R15 ;  /* 0x000000ffff0a1224 */ /* 0x000fe200078e000f */
[----:B------:R-:W-:Y:S01]  /*0760*/  LOP3.LUT R8, R8, 0x1f, RZ, 0xc0, !PT ;  /* 0x0000001f08087812 */ /* 0x000fe200078ec0ff */
[----:B------:R-:W-:Y:S02]  /*0770*/  @P2 IMAD.MOV.U32 R10, RZ, RZ, R16 ;  /* 0x000000ffff0a2224 */ /* 0x000fe400078e0010 */
[----:B------:R-:W-:Y:S01]  /*0780*/  @P3 IMAD.MOV.U32 R10, RZ, RZ, R17 ;  /* 0x000000ffff0a3224 */ /* 0x000fe200078e0011 */
[----:B------:R-:W-:Y:S01]  /*0790*/  SHF.L.W.U32.HI R12, R9, R8, R12 ;  /* 0x00000008090c7219 */ /* 0x000fe20000010e0c */
[----:B------:R-:W-:Y:S01]  /*07a0*/  @P4 IMAD.MOV.U32 R10, RZ, RZ, R18 ;  /* 0x000000ffff0a4224 */ /* 0x000fe200078e0012 */
[----:B------:R-:W-:-:S05]  /*07b0*/  @P5 MOV R10, R19 ;  /* 0x00000013000a5202 */ /* 0x000fca0000000f00 */
[----:B------:R-:W-:-:S05]  /*07c0*/  @P0 IMAD.MOV.U32 R10, RZ, RZ, R13 ;  /* 0x000000ffff0a0224 */ /* 0x000fca00078e000d */
[----:B------:R-:W-:-:S07]  /*07d0*/  SHF.L.W.U32.HI R9, R10, R8, R9 ;  /* 0x000000080a097219 */ /* 0x000fce0000010e09 */
.L_x_7:
[----:B------:R-:W-:Y:S05]  /*07e0*/  BSYNC.RECONVERGENT B2 ;  /* 0x0000000000027941 */ /* 0x000fea0003800200 */
.L_x_6:
[C---:B------:R-:W-:Y:S01]  /*07f0*/  SHF.L.W.U32.HI R13, R9.reuse, 0x2, R12 ;  /* 0x00000002090d7819 */ /* 0x040fe20000010e0c */
[----:B------:R-:W-:Y:S01]  /*0800*/  IMAD.SHL.U32 R9, R9, 0x4, RZ ;  /* 0x0000000409097824 */ /* 0x000fe200078e00ff */
[----:B------:R-:W-:Y:S01]  /*0810*/  UMOV UR4, 0x54442d19 ;  /* 0x54442d1900047882 */ /* 0x000fe20000000000 */
[----:B------:R-:W-:Y:S01]  /*0820*/  UMOV UR5, 0x3bf921fb ;  /* 0x3bf921fb00057882 */ /* 0x000fe20000000000 */
[----:B------:R-:W-:Y:S02]  /*0830*/  SHF.R.S32.HI R10, RZ, 0x1f, R13 ;  /* 0x0000001fff0a7819 */ /* 0x000fe4000001140d */
[----:B------:R-:W-:Y:S02]  /*0840*/  ISETP.GE.AND P0, PT, R0, RZ, PT ;  /* 0x000000ff0000720c */ /* 0x000fe40003f06270 */
[C---:B------:R-:W-:Y:S02]  /*0850*/  LOP3.LUT R8, R10.reuse, R9, RZ, 0x3c, !PT ;  /* 0x000000090a087212 */ /* 0x040fe400078e3cff */
[----:B------:R-:W-:-:S02]  /*0860*/  LOP3.LUT R9, R10, R13, RZ, 0x3c, !PT ;  /* 0x0000000d0a097212 */ /* 0x000fc400078e3cff */
[----:B------:R-:W-:Y:S02]  /*0870*/  SHF.R.U32.HI R12, RZ, 0x1e, R12 ;  /* 0x0000001eff0c7819 */ /* 0x000fe4000001160c */
[C---:B------:R-:W-:Y:S02]  /*0880*/  LOP3.LUT R0, R13.reuse, R0, RZ, 0x3c, !PT ;  /* 0x000000000d007212 */ /* 0x040fe400078e3cff */
[----:B------:R-:W0:Y:S01]  /*0890*/  I2F.F64.S64 R8, R8 ;  /* 0x0000000800087312 */ /* 0x000e220000301c00 */
[----:B------:R-:W-:Y:S02]  /*08a0*/  LEA.HI R13, R13, R12, RZ, 0x1 ;  /* 0x0000000c0d0d7211 */ /* 0x000fe400078f08ff */
[----:B------:R-:W-:-:S03]  /*08b0*/  ISETP.GE.AND P1, PT, R0, RZ, PT ;  /* 0x000000ff0000720c */ /* 0x000fc60003f26270 */
[----:B------:R-:W-:-:S04]  /*08c0*/  IMAD.MOV R0, RZ, RZ, -R13 ;  /* 0x000000ffff007224 */ /* 0x000fc800078e0a0d */
[----:B------:R-:W-:Y:S01]  /*08d0*/  @!P0 IMAD.MOV.U32 R13, RZ, RZ, R0 ;  /* 0x000000ffff0d8224 */ /* 0x000fe200078e0000 */
[----:B0-----:R-:W-:-:S10]  /*08e0*/  DMUL R10, R8, UR4 ;  /* 0x00000004080a7c28 */ /* 0x001fd40008000000 */
[----:B------:R-:W0:Y:S02]  /*08f0*/  F2F.F32.F64 R10, R10 ;  /* 0x0000000a000a7310 */ /* 0x000e240000301000 */
[----:B0-----:R-:W-:-:S07]  /*0900*/  FSEL R23, -R10, R10, !P1 ;  /* 0x0000000a0a177208 */ /* 0x001fce0004800100 */
.L_x_4:
[----:B------:R-:W-:Y:S05]  /*0910*/  BSYNC.RECONVERGENT B1 ;  /* 0x0000000000017941 */ /* 0x000fea0003800200 */
.L_x_3:
[----:B------:R-:W-:Y:S01]  /*0920*/  FMUL R12, R21, 0.63661974668502807617 ;  /* 0x3f22f983150c7820 */ /* 0x000fe20000400000 */
[----:B------:R-:W-:Y:S01]  /*0930*/  LOP3.LUT R8, R13, 0x1, RZ, 0xc0, !PT ;  /* 0x000000010d087812 */ /* 0x000fe200078ec0ff */
[----:B------:R-:W-:Y:S02]  /*0940*/  IMAD.MOV.U32 R0, RZ, RZ, 0x37cbac00 ;  /* 0x37cbac00ff007424 */ /* 0x000fe400078e00ff */
[----:B------:R-:W-:Y:S01]  /*0950*/  FMUL R9, R23, R23 ;  /* 0x0000001717097220 */ /* 0x000fe20000400000 */
[----:B------:R-:W-:Y:S01]  /*0960*/  IMAD.MOV.U32 R22, RZ, RZ, 0x3effffff ;  /* 0x3effffffff167424 */ /* 0x000fe200078e00ff */
[----:B------:R-:W-:Y:S01]  /*0970*/  ISETP.NE.U32.AND P0, PT, R8, 0x1, PT ;  /* 0x000000010800780c */ /* 0x000fe20003f05070 */
[----:B------:R-:W0:Y:S01]  /*0980*/  F2I.NTZ R12, R12 ;  /* 0x0000000c000c7305 */ /* 0x000e220000203100 */
[----:B------:R-:W-:Y:S01]  /*0990*/  FFMA R0, R9, R0, -0.0013887860113754868507 ;  /* 0xbab607ed09007423 */ /* 0x000fe20000000000 */
[----:B------:R-:W-:Y:S01]  /*09a0*/  IMAD.MOV.U32 R8, RZ, RZ, 0x3d2aaabb ;  /* 0x3d2aaabbff087424 */ /* 0x000fe200078e00ff */
[----:B------:R-:W-:Y:S01]  /*09b0*/  FSEL R10, -R22, -0.16666662693023681641, !P0 ;  /* 0xbe2aaaa8160a7808 */ /* 0x000fe20004000100 */
[----:B------:R-:W-:Y:S01]  /*09c0*/  BSSY.RECONVERGENT B1, `(.L_x_8) ;  /* 0x000006b000017945 */ /* 0x000fe20003800200 */
[----:B------:R-:W-:-:S02]  /*09d0*/  LOP3.LUT P1, RZ, R13, 0x2, RZ, 0xc0, !PT ;  /* 0x000000020dff7812 */ /* 0x000fc4000782c0ff */
[----:B------:R-:W-:Y:S02]  /*09e0*/  FSEL R0, R0, -0.00019574658654164522886, !P0 ;  /* 0xb94d415300007808 */ /* 0x000fe40004000000 */
[----:B------:R-:W-:-:S05]  /*09f0*/  FSEL R8, R8, 0.0083327032625675201416, !P0 ;  /* 0x3c0885e408087808 */ /* 0x000fca0004000000 */
[----:B------:R-:W-:Y:S01]  /*0a00*/  FFMA R8, R9, R0, R8 ;  /* 0x0000000009087223 */ /* 0x000fe20000000008 */
[----:B------:R-:W-:Y:S02]  /*0a10*/  FSEL R0, R23, 1, P0 ;  /* 0x3f80000017007808 */ /* 0x000fe40000000000 */
[----:B------:R-:W-:Y:S01]  /*0a20*/  FSETP.GE.AND P0, PT, |R21|, 105615, PT ;  /* 0x47ce47801500780b */ /* 0x000fe20003f06200 */
[C---:B------:R-:W-:Y:S01]  /*0a30*/  FFMA R8, R9.reuse, R8, R10 ;  /* 0x0000000809087223 */ /* 0x040fe2000000000a */
[----:B0-----:R-:W-:Y:S01]  /*0a40*/  I2FP.F32.S32 R24, R12 ;  /* 0x0000000c00187245 */ /* 0x001fe20000201400 */
[----:B------:R-:W-:-:S04]  /*0a50*/  FFMA R9, R9, R0, RZ ;  /* 0x0000000009097223 */ /* 0x000fc800000000ff */
[----:B------:R-:W-:Y:S01]  /*0a60*/  FFMA R11, R24, -1.5707962512969970703, R21 ;  /* 0xbfc90fda180b7823 */ /* 0x000fe20000000015 */
[----:B------:R-:W-:-:S03]  /*0a70*/  FFMA R20, R9, R8, R0 ;  /* 0x0000000809147223 */ /* 0x000fc60000000000 */
[----:B------:R-:W-:Y:S01]  /*0a80*/  FFMA R11, R24, -7.5497894158615963534e-08, R11 ;  /* 0xb3a22168180b7823 */ /* 0x000fe2000000000b */
[----:B------:R-:W-:-:S03]  /*0a90*/  @P1 FADD R20, RZ, -R20 ;  /* 0x80000014ff141221 */ /* 0x000fc60000000000 */
[----:B------:R-:W-:Y:S01]  /*0aa0*/  FFMA R0, R24, -5.3903029534742383927e-15, R11 ;  /* 0xa7c234c518007823 */ /* 0x000fe2000000000b */
[----:B------:R-:W-:Y:S06]  /*0ab0*/  @!P0 BRA `(.L_x_9) ;  /* 0x00000004006c8947 */ /* 0x000fec0003800000 */
[----:B------:R-:W-:-:S13]  /*0ac0*/  FSETP.NEU.AND P0, PT, |R21|, +INF , PT ;  /* 0x7f8000001500780b */ /* 0x000fda0003f0d200 */
[----:B------:R-:W-:Y:S01]  /*0ad0*/  @!P0 FMUL R0, RZ, R21 ;  /* 0x00000015ff008220 */ /* 0x000fe20000400000 */
[----:B------:R-:W-:Y:S01]  /*0ae0*/  @!P0 MOV R12, RZ ;  /* 0x000000ff000c8202 */ /* 0x000fe20000000f00 */
[----:B------:R-:W-:Y:S06]  /*0af0*/  @!P0 BRA `(.L_x_9) ;  /* 0x00000004005c8947 */ /* 0x000fec0003800000 */
[----:B------:R-:W0:Y:S01]  /*0b00*/  LDC.64 R8, c[0x4][RZ] ;  /* 0x01000000ff087b82 */ /* 0x000e220000000a00 */
[----:B------:R-:W-:Y:S01]  /*0b10*/  IMAD.SHL.U32 R0, R21, 0x100, RZ ;  /* 0x0000010015007824 */ /* 0x000fe200078e00ff */
[----:B------:R-:W-:Y:S01]  /*0b20*/  UMOV UR4, URZ ;  /* 0x000000ff00047c82 */ /* 0x000fe20008000000 */
[----:B------:R-:W-:Y:S02]  /*0b30*/  IMAD.MOV.U32 R23, RZ, RZ, RZ ;  /* 0x000000ffff177224 */ /* 0x000fe400078e00ff */
[----:B------:R-:W-:Y:S01]  /*0b40*/  IMAD.MOV.U32 R25, RZ, RZ, RZ ;  /* 0x000000ffff197224 */ /* 0x000fe200078e00ff */
[----:B------:R-:W-:-:S07]  /*0b50*/  LOP3.LUT R27, R0, 0x80000000, RZ, 0xfc, !PT ;  /* 0x80000000001b7812 */ /* 0x000fce00078efcff */
.L_x_10:
[----:B0-----:R-:W-:-:S06]  /*0b60*/  IMAD.WIDE.U32 R10, R25, 0x4, R8 ;  /* 0x00000004190a7825 */ /* 0x001fcc00078e0008 */
[----:B------:R-:W2:Y:S01]  /*0b70*/  LDG.E.CONSTANT R10, desc[UR8][R10.64] ;  /* 0x000000080a0a7981 */ /* 0x000ea2000c1e9900 */
[C---:B------:R-:W-:Y:S02]  /*0b80*/  IMAD.SHL.U32 R0, R25.reuse, 0x4, RZ ;  /* 0x0000000419007824 */ /* 0x040fe400078e00ff */
[----:B------:R-:W-:-:S03]  /*0b90*/  VIADD R25, R25, 0x1 ;  /* 0x0000000119197836 */ /* 0x000fc60000000000 */
[C---:B------:R-:W-:Y:S02]  /*0ba0*/  ISETP.EQ.AND P5, PT, R0.reuse, RZ, PT ;  /* 0x000000ff0000720c */ /* 0x040fe40003fa2270 */
[C---:B------:R-:W-:Y:S02]  /*0bb0*/  ISETP.EQ.AND P4, PT, R0.reuse, 0x4, PT ;  /* 0x000000040000780c */ /* 0x040fe40003f82270 */
[C---:B------:R-:W-:Y:S02]  /*0bc0*/  ISETP.EQ.AND P3, PT, R0.reuse, 0x8, PT ;  /* 0x000000080000780c */ /* 0x040fe40003f62270 */
[C---:B------:R-:W-:Y:S02]  /*0bd0*/  ISETP.EQ.AND P2, PT, R0.reuse, 0xc, PT ;  /* 0x0000000c0000780c */ /* 0x040fe40003f42270 */
[----:B------:R-:W-:Y:S01]  /*0be0*/  ISETP.EQ.AND P1, PT, R0, 0x10, PT ;  /* 0x000000100000780c */ /* 0x000fe20003f22270 */
[----:B--2---:R-:W-:-:S03]  /*0bf0*/  IMAD.WIDE.U32 R12, R10, R27, RZ ;  /* 0x0000001b0a0c7225 */ /* 0x004fc600078e00ff */
[----:B------:R-:W-:-:S04]  /*0c00*/  IADD3 R12, P0, PT, R12, R23, RZ ;  /* 0x000000170c0c7210 */ /* 0x000fc80007f1e0ff */
[----:B------:R-:W-:Y:S01]  /*0c10*/  IADD3.X R23, PT, PT, R13, UR4, RZ, P0, !PT ;  /* 0x000000040d177c10 */ /* 0x000fe200087fe4ff */
[--C-:B------:R-:W-:Y:S01]  /*0c20*/  @P5 IMAD.MOV.U32 R6, RZ, RZ, R12.reuse ;  /* 0x000000ffff065224 */ /* 0x100fe200078e000c */
[----:B------:R-:W-:Y:S01]  /*0c30*/  ISETP.NE.AND P5, PT, R25, 0x6, PT ;  /* 0x000000061900780c */ /* 0x000fe20003fa5270 */
[--C-:B------:R-:W-:Y:S01]  /*0c40*/  @P4 IMAD.MOV.U32 R15, RZ, RZ, R12.reuse ;  /* 0x000000ffff0f4224 */ /* 0x100fe200078e000c */
[----:B------:R-:W-:Y:S01]  /*0c50*/  ISETP.EQ.AND P0, PT, R0, 0x14, PT ;  /* 0x000000140000780c */ /* 0x000fe20003f02270 */
[--C-:B------:R-:W-:Y:S01]  /*0c60*/  @P2 IMAD.MOV.U32 R17, RZ, RZ, R12.reuse ;  /* 0x000000ffff112224 */ /* 0x100fe200078e000c */
[----:B------:R-:W-:Y:S01]  /*0c70*/  @P3 MOV R16, R12 ;  /* 0x0000000c00103202 */ /* 0x000fe20000000f00 */
[----:B------:R-:W-:-:S10]  /*0c80*/  @P1 IMAD.MOV.U32 R18, RZ, RZ, R12 ;  /* 0x000000ffff121224 */ /* 0x000fd400078e000c */
[----:B------:R-:W-:Y:S01]  /*0c90*/  @P0 IMAD.MOV.U32 R19, RZ, RZ, R12 ;  /* 0x000000ffff130224 */ /* 0x000fe200078e000c */
[----:B------:R-:W-:Y:S06]  /*0ca0*/  @P5 BRA `(.L_x_10) ;  /* 0xfffffffc00ac5947 */ /* 0x000fec000383ffff */
        /* <DEDUP_REMOVED lines=15> */
[----:B------:R-:W-:Y:S01]  /*0da0*/  @P4 IMAD.MOV.U32 R9, RZ, RZ, R6 ;  /* 0x000000ffff094224 */ /* 0x000fe200078e0006 */
[----:B------:R-:W-:Y:S01]  /*0db0*/  @P4 MOV R0, R15 ;  /* 0x0000000f00004202 */ /* 0x000fe20000000f00 */
[----:B------:R-:W-:Y:S01]  /*0dc0*/  @P0 IMAD.MOV.U32 R9, RZ, RZ, R15 ;  /* 0x000000ffff090224 */ /* 0x000fe200078e000f */
[----:B------:R-:W-:Y:S01]  /*0dd0*/  ISETP.EQ.AND P4, PT, R11, RZ, PT ;  /* 0x000000ff0b00720c */ /* 0x000fe20003f82270 */
[--C-:B------:R-:W-:Y:S02]  /*0de0*/  @P0 IMAD.MOV.U32 R0, RZ, RZ, R16.reuse ;  /* 0x000000ffff000224 */ /* 0x100fe400078e0010 */
[----:B------:R-:W-:Y:S02]  /*0df0*/  @P1 IMAD.MOV.U32 R9, RZ, RZ, R16 ;  /* 0x000000ffff091224 */ /* 0x000fe400078e0010 */
[----:B------:R-:W-:-:S02]  /*0e00*/  @P1 IMAD.MOV.U32 R0, RZ, RZ, R17 ;  /* 0x000000ffff001224 */ /* 0x000fc400078e0011 */
[----:B------:R-:W-:Y:S02]  /*0e10*/  @P2 IMAD.MOV.U32 R9, RZ, RZ, R17 ;  /* 0x000000ffff092224 */ /* 0x000fe400078e0011 */
[--C-:B------:R-:W-:Y:S01]  /*0e20*/  @P2 IMAD.MOV.U32 R0, RZ, RZ, R18.reuse ;  /* 0x000000ffff002224 */ /* 0x100fe200078e0012 */
[----:B------:R-:W-:Y:S01]  /*0e30*/  @P3 MOV R0, R19 ;  /* 0x0000001300003202 */ /* 0x000fe20000000f00 */
[----:B------:R-:W-:Y:S02]  /*0e40*/  @P3 IMAD.MOV.U32 R9, RZ, RZ, R18 ;  /* 0x000000ffff093224 */ /* 0x000fe400078e0012 */
[----:B------:R-:W-:Y:S02]  /*0e50*/  @P4 IMAD.MOV.U32 R9, RZ, RZ, R19 ;  /* 0x000000ffff094224 */ /* 0x000fe400078e0013 */
        /* <DEDUP_REMOVED lines=9> */
[----:B------:R-:W-:Y:S01]  /*0ef0*/  @P4 MOV R10, R18 ;  /* 0x00000012000a4202 */ /* 0x000fe20000000f00 */
[----:B------:R-:W-:Y:S01]  /*0f00*/  @P5 IMAD.MOV.U32 R10, RZ, RZ, R19 ;  /* 0x000000ffff0a5224 */ /* 0x000fe200078e0013 */
[----:B------:R-:W-:-:S05]  /*0f10*/  SHF.L.W.U32.HI R0, R9, R8, R0 ;  /* 0x0000000809007219 */ /* 0x000fca0000010e00 */
[----:B------:R-:W-:-:S05]  /*0f20*/  @P0 IMAD.MOV.U32 R10, RZ, RZ, R23 ;  /* 0x000000ffff0a0224 */ /* 0x000fca00078e0017 */
[----:B------:R-:W-:-:S07]  /*0f30*/  SHF.L.W.U32.HI R9, R10, R8, R9 ;  /* 0x000000080a097219 */ /* 0x000fce0000010e09 */
.L_x_12:
[----:B------:R-:W-:Y:S05]  /*0f40*/  BSYNC.RECONVERGENT B2 ;  /* 0x0000000000027941 */ /* 0x000fea0003800200 */
.L_x_11:
        /* <DEDUP_REMOVED lines=18> */
.L_x_9:
[----:B------:R-:W-:Y:S05]  /*1070*/  BSYNC.RECONVERGENT B1 ;  /* 0x0000000000017941 */ /* 0x000fea0003800200 */
.L_x_8:
[----:B------:R-:W-:Y:S01]  /*1080*/  FMUL R13, R3, 0.63661974668502807617 ;  /* 0x3f22f983030d7820 */ /* 0x000fe20000400000 */
[----:B------:R-:W-:Y:S01]  /*1090*/  LOP3.LUT R10, R12, 0x1, RZ, 0xc0, !PT ;  /* 0x000000010c0a7812 */ /* 0x000fe200078ec0ff */
[----:B------:R-:W-:Y:S02]  /*10a0*/  IMAD.MOV.U32 R8, RZ, RZ, 0x37cbac00 ;  /* 0x37cbac00ff087424 */ /* 0x000fe400078e00ff */
[----:B------:R-:W-:Y:S01]  /*10b0*/  FMUL R9, R0, R0 ;  /* 0x0000000000097220 */ /* 0x000fe20000400000 */
[----:B------:R-:W-:Y:S01]  /*10c0*/  IADD3 R12, PT, PT, R12, 0x1, RZ ;  /* 0x000000010c0c7810 */ /* 0x000fe20007ffe0ff */
[----:B------:R-:W-:Y:S01]  /*10d0*/  BSSY.RECONVERGENT B1, `(.L_x_13) ;  /* 0x0000070000017945 */ /* 0x000fe20003800200 */
[----:B------:R-:W0:Y:S01]  /*10e0*/  F2I.NTZ R13, R13 ;  /* 0x0000000d000d7305 */ /* 0x000e220000203100 */
[----:B------:R-:W-:Y:S01]  /*10f0*/  ISETP.NE.U32.AND P0, PT, R10, 0x1, PT ;  /* 0x000000010a00780c */ /* 0x000fe20003f05070 */
[----:B------:R-:W-:Y:S01]  /*1100*/  FFMA R8, R9, R8, -0.0013887860113754868507 ;  /* 0xbab607ed09087423 */ /* 0x000fe20000000008 */
[----:B------:R-:W-:Y:S01]  /*1110*/  IMAD.MOV.U32 R10, RZ, RZ, 0x3d2aaabb ;  /* 0x3d2aaabbff0a7424 */ /* 0x000fe200078e00ff */
[----:B------:R-:W-:-:S02]  /*1120*/  LOP3.LUT P1, RZ, R12, 0x2, RZ, 0xc0, !PT ;  /* 0x000000020cff7812 */ /* 0x000fc4000782c0ff */
[----:B------:R-:W-:Y:S02]  /*1130*/  FSEL R22, -R22, -0.16666662693023681641, P0 ;  /* 0xbe2aaaa816167808 */ /* 0x000fe40000000100 */
[----:B------:R-:W-:Y:S02]  /*1140*/  FSEL R8, R8, -0.00019574658654164522886, P0 ;  /* 0xb94d415308087808 */ /* 0x000fe40000000000 */
[----:B------:R-:W-:Y:S02]  /*1150*/  FSEL R10, R10, 0.0083327032625675201416, P0 ;  /* 0x3c0885e40a0a7808 */ /* 0x000fe40000000000 */
[----:B------:R-:W-:Y:S02]  /*1160*/  FSEL R0, R0, 1, !P0 ;  /* 0x3f80000000007808 */ /* 0x000fe40004000000 */
[----:B------:R-:W-:Y:S01]  /*1170*/  FSETP.GE.AND P0, PT, |R3|, 105615, PT ;  /* 0x47ce47800300780b */ /* 0x000fe20003f06200 */
[----:B------:R-:W-:Y:S01]  /*1180*/  FFMA R8, R9, R8, R10 ;  /* 0x0000000809087223 */ /* 0x000fe2000000000a */
[----:B0-----:R-:W-:-:S03]  /*1190*/  I2FP.F32.S32 R10, R13 ;  /* 0x0000000d000a7245 */ /* 0x001fc60000201400 */
[C---:B------:R-:W-:Y:S01]  /*11a0*/  FFMA R8, R9.reuse, R8, R22 ;  /* 0x0000000809087223 */ /* 0x040fe20000000016 */
[----:B------:R-:W-:Y:S01]  /*11b0*/  FFMA R9, R9, R0, RZ ;  /* 0x0000000009097223 */ /* 0x000fe200000000ff */
[----:B------:R-:W-:-:S03]  /*11c0*/  FFMA R11, R10, -1.5707962512969970703, R3 ;  /* 0xbfc90fda0a0b7823 */ /* 0x000fc60000000003 */
[----:B------:R-:W-:Y:S01]  /*11d0*/  FFMA R21, R9, R8, R0 ;  /* 0x0000000809157223 */ /* 0x000fe20000000000 */
[----:B------:R-:W-:-:S03]  /*11e0*/  FFMA R11, R10, -7.5497894158615963534e-08, R11 ;  /* 0xb3a221680a0b7823 */ /* 0x000fc6000000000b */
[----:B------:R-:W-:Y:S01]  /*11f0*/  @P1 FADD R21, RZ, -R21 ;  /* 0x80000015ff151221 */ /* 0x000fe20000000000 */
[----:B------:R-:W-:Y:S01]  /*1200*/  FFMA R0, R10, -5.3903029534742383927e-15, R11 ;  /* 0xa7c234c50a007823 */ /* 0x000fe2000000000b */
[----:B------:R-:W-:Y:S06]  /*1210*/  @!P0 BRA `(.L_x_14) ;  /* 0x00000004006c8947 */ /* 0x000fec0003800000 */
[----:B------:R-:W-:-:S13]  /*1220*/  FSETP.NEU.AND P0, PT, |R3|, +INF , PT ;  /* 0x7f8000000300780b */ /* 0x000fda0003f0d200 */
[----:B------:R-:W-:Y:S01]  /*1230*/  @!P0 FMUL R0, RZ, R3 ;  /* 0x00000003ff008220 */ /* 0x000fe20000400000 */
[----:B------:R-:W-:Y:S01]  /*1240*/  @!P0 IMAD.MOV.U32 R13, RZ, RZ, RZ ;  /* 0x000000ffff0d8224 */ /* 0x000fe200078e00ff */
[----:B------:R-:W-:Y:S06]  /*1250*/  @!P0 BRA `(.L_x_14) ;  /* 0x00000004005c8947 */ /* 0x000fec0003800000 */
[----:B------:R-:W0:Y:S01]  /*1260*/  LDC.64 R8, c[0x4][RZ] ;  /* 0x01000000ff087b82 */ /* 0x000e220000000a00 */
[----:B------:R-:W-:Y:S01]  /*1270*/  IMAD.SHL.U32 R0, R3, 0x100, RZ ;  /* 0x0000010003007824 */ /* 0x000fe200078e00ff */
[----:B------:R-:W-:Y:S01]  /*1280*/  UMOV UR4, URZ ;  /* 0x000000ff00047c82 */ /* 0x000fe20008000000 */
[----:B------:R-:W-:Y:S02]  /*1290*/  IMAD.MOV.U32 R23, RZ, RZ, RZ ;  /* 0x000000ffff177224 */ /* 0x000fe400078e00ff */
[----:B------:R-:W-:Y:S01]  /*12a0*/  IMAD.MOV.U32 R25, RZ, RZ, RZ ;  /* 0x000000ffff197224 */ /* 0x000fe200078e00ff */
[----:B------:R-:W-:-:S07]  /*12b0*/  LOP3.LUT R27, R0, 0x80000000, RZ, 0xfc, !PT ;  /* 0x80000000001b7812 */ /* 0x000fce00078efcff */
.L_x_15:
        /* <DEDUP_REMOVED lines=34> */
[----:B------:R-:W-:Y:S02]  /*14e0*/  @P3 MOV R0, R6 ;  /* 0x0000000600003202 */ /* 0x000fe40000000f00 */
[----:B------:R-:W-:Y:S01]  /*14f0*/  @P4 IMAD.MOV.U32 R9, RZ, RZ, R6 ;  /* 0x000000ffff094224 */ /* 0x000fe200078e0006 */
[C---:B------:R-:W-:Y:S01]  /*1500*/  ISETP.EQ.AND P3, PT, R11.reuse, -0x4, PT ;  /* 0xfffffffc0b00780c */ /* 0x040fe20003f62270 */
[--C-:B------:R-:W-:Y:S01]  /*1510*/  @P4 IMAD.MOV.U32 R0, RZ, RZ, R15.reuse ;  /* 0x000000ffff004224 */ /* 0x100fe200078e000f */
[----:B------:R-:W-:Y:S01]  /*1520*/  ISETP.EQ.AND P4, PT, R11, RZ, PT ;  /* 0x000000ff0b00720c */ /* 0x000fe20003f82270 */
[----:B------:R-:W-:Y:S02]  /*1530*/  @P0 IMAD.MOV.U32 R9, RZ, RZ, R15 ;  /* 0x000000ffff090224 */ /* 0x000fe400078e000f */
[--C-:B------:R-:W-:Y:S02]  /*1540*/  @P0 IMAD.MOV.U32 R0, RZ, RZ, R16.reuse ;  /* 0x000000ffff000224 */ /* 0x100fe400078e0010 */
[----:B------:R-:W-:Y:S01]  /*1550*/  @P1 IMAD.MOV.U32 R9, RZ, RZ, R16 ;  /* 0x000000ffff091224 */ /* 0x000fe200078e0010 */
[----:B------:R-:W-:Y:S01]  /*1560*/  @P2 MOV R9, R17 ;  /* 0x0000001100092202 */ /* 0x000fe20000000f00 */
[----:B------:R-:W-:-:S02]  /*1570*/  @P1 IMAD.MOV.U32 R0, RZ, RZ, R17 ;  /* 0x000000ffff001224 */ /* 0x000fc400078e0011 */
[--C-:B------:R-:W-:Y:S02]  /*1580*/  @P2 IMAD.MOV.U32 R0, RZ, RZ, R18.reuse ;  /* 0x000000ffff002224 */ /* 0x100fe400078e0012 */
[----:B------:R-:W-:Y:S02]  /*1590*/  @P3 IMAD.MOV.U32 R9, RZ, RZ, R18 ;  /* 0x000000ffff093224 */ /* 0x000fe400078e0012 */
[--C-:B------:R-:W-:Y:S02]  /*15a0*/  @P3 IMAD.MOV.U32 R0, RZ, RZ, R19.reuse ;  /* 0x000000ffff003224 */ /* 0x100fe400078e0013 */
[----:B------:R-:W-:Y:S02]  /*15b0*/  @P4 IMAD.MOV.U32 R9, RZ, RZ, R19 ;  /* 0x000000ffff094224 */ /* 0x000fe400078e0013 */
[--C-:B------:R-:W-:Y:S02]  /*15c0*/  @P4 IMAD.MOV.U32 R0, RZ, RZ, R23.reuse ;  /* 0x000000ffff004224 */ /* 0x100fe400078e0017 */
[----:B------:R-:W-:Y:S01]  /*15d0*/  @P5 IMAD.MOV.U32 R9, RZ, RZ, R23 ;  /* 0x000000ffff095224 */ /* 0x000fe200078e0017 */
[----:B------:R-:W-:Y:S06]  /*15e0*/  @!P6 BRA `(.L_x_17) ;  /* 0x00000000002ce947 */ /* 0x000fec0003800000 */
[----:B------:R-:W-:Y:S01]  /*15f0*/  @P0 MOV R10, R6 ;  /* 0x00000006000a0202 */ /* 0x000fe20000000f00 */
[----:B------:R-:W-:Y:S01]  /*1600*/  @P1 IMAD.MOV.U32 R10, RZ, RZ, R15 ;  /* 0x000000ffff0a1224 */ /* 0x000fe200078e000f */
[----:B------:R-:W-:Y:S01]  /*1610*/  ISETP.EQ.AND P0, PT, R11, 0x8, PT ;  /* 0x000000080b00780c */ /* 0x000fe20003f02270 */
[----:B------:R-:W-:Y:S01]  /*1620*/  @P2 IMAD.MOV.U32 R10, RZ, RZ, R16 ;  /* 0x000000ffff0a2224 */ /* 0x000fe200078e0010 */
[----:B------:R-:W-:Y:S01]  /*1630*/  LOP3.LUT R8, R8, 0x1f, RZ, 0xc0, !PT ;  /* 0x0000001f08087812 */ /* 0x000fe200078ec0ff */
[----:B------:R-:W-:Y:S02]  /*1640*/  @P3 IMAD.MOV.U32 R10, RZ, RZ, R17 ;  /* 0x000000ffff0a3224 */ /* 0x000fe400078e0011 */
[----:B------:R-:W-:Y:S01]  /*1650*/  @P4 IMAD.MOV.U32 R10, RZ, RZ, R18 ;  /* 0x000000ffff0a4224 */ /* 0x000fe200078e0012 */
[----:B------:R-:W-:Y:S01]  /*1660*/  SHF.L.W.U32.HI R0, R9, R8, R0 ;  /* 0x0000000809007219 */ /* 0x000fe20000010e00 */
[----:B------:R-:W-:-:S06]  /*1670*/  @P5 IMAD.MOV.U32 R10, RZ, RZ, R19 ;  /* 0x000000ffff0a5224 */ /* 0x000fcc00078e0013 */
[----:B------:R-:W-:-:S05]  /*1680*/  @P0 IMAD.MOV.U32 R10, RZ, RZ, R23 ;  /* 0x000000ffff0a0224 */ /* 0x000fca00078e0017 */
[----:B------:R-:W-:-:S07]  /*1690*/  SHF.L.W.U32.HI R9, R10, R8, R9 ;  /* 0x000000080a097219 */ /* 0x000fce0000010e09 */
.L_x_17:
[----:B------:R-:W-:Y:S05]  /*16a0*/  BSYNC.RECONVERGENT B2 ;  /* 0x0000000000027941 */ /* 0x000fea0003800200 */
.L_x_16:
[C---:B------:R-:W-:Y:S01]  /*16b0*/  SHF.L.W.U32.HI R13, R9.reuse, 0x2, R0 ;  /* 0x00000002090d7819 */ /* 0x040fe20000010e00 */
[----:B------:R-:W-:Y:S01]  /*16c0*/  UMOV UR4, 0x54442d19 ;  /* 0x54442d1900047882 */ /* 0x000fe20000000000 */
[----:B------:R-:W-:Y:S01]  /*16d0*/  SHF.L.U32 R9, R9, 0x2, RZ ;  /* 0x0000000209097819 */ /* 0x000fe200000006ff */
        /* <DEDUP_REMOVED lines=15> */
.L_x_14:
[----:B------:R-:W-:Y:S05]  /*17d0*/  BSYNC.RECONVERGENT B1 ;  /* 0x0000000000017941 */ /* 0x000fea0003800200 */
.L_x_13:
[----:B------:R-:W-:Y:S02]  /*17e0*/  IMAD.MOV.U32 R8, RZ, RZ, 0x3c190000 ;  /* 0x3c190000ff087424 */ /* 0x000fe400078e00ff */
[C---:B------:R-:W-:Y:S01]  /*17f0*/  FMUL R3, R0.reuse, R0 ;  /* 0x0000000000037220 */ /* 0x040fe20000400000 */
[----:B------:R-:W-:Y:S01]  /*1800*/  FSETP.NEU.AND P0, PT, |R0|, 0.00049096695147454738617, PT ;  /* 0x3a00b43c0000780b */ /* 0x000fe20003f0d200 */
[----:B------:R-:W-:Y:S01]  /*1810*/  FMUL R21, R20, R21 ;  /* 0x0000001514157220 */ /* 0x000fe20000400000 */
[----:B------:R-:W-:Y:S01]  /*1820*/  LOP3.LUT R13, R13, 0x1, RZ, 0xc0, !PT ;  /* 0x000000010d0d7812 */ /* 0x000fe200078ec0ff */
[----:B------:R-:W-:Y:S01]  /*1830*/  FFMA R8, R3, R8, 0.003265380859375 ;  /* 0x3b56000003087423 */ /* 0x000fe20000000008 */
[----:B------:R-:W-:Y:S01]  /*1840*/  BSSY.RECONVERGENT B1, `(.L_x_18) ;  /* 0x0000015000017945 */ /* 0x000fe20003800200 */
[----:B------:R-:W0:Y:S01]  /*1850*/  MUFU.RCP R10, R21 ;  /* 0x00000015000a7308 */ /* 0x000e220000001000 */
[----:B------:R-:W-:Y:S01]  /*1860*/  ISETP.NE.U32.AND P1, PT, R13, 0x1, PT ;  /* 0x000000010d00780c */ /* 0x000fe20003f25070 */
[----:B------:R-:W-:-:S04]  /*1870*/  FFMA R8, R3, R8, 0.0242919921875 ;  /* 0x3cc7000003087423 */ /* 0x000fc80000000008 */
[----:B------:R-:W-:-:S04]  /*1880*/  FFMA R8, R3, R8, 0.053466796875 ;  /* 0x3d5b000003087423 */ /* 0x000fc80000000008 */
[----:B------:R-:W-:-:S04]  /*1890*/  FFMA R8, R3, R8, 0.13337790966033935547 ;  /* 0x3e08943803087423 */ /* 0x000fc80000000008 */
[C---:B------:R-:W-:Y:S01]  /*18a0*/  FFMA R9, R3.reuse, R8, 0.33333230018615722656 ;  /* 0x3eaaaa8803097423 */ /* 0x040fe20000000008 */
[----:B------:R-:W-:-:S04]  /*18b0*/  FMUL R3, R3, R0 ;  /* 0x0000000003037220 */ /* 0x000fc80000400000 */
[----:B------:R-:W-:Y:S01]  /*18c0*/  @P0 FFMA R0, R9, R3, R0 ;  /* 0x0000000309000223 */ /* 0x000fe20000000000 */
[----:B0-----:R-:W-:-:S04]  /*18d0*/  FFMA R3, -R21, R10, 1 ;  /* 0x3f80000015037423 */ /* 0x001fc8000000010a */
[----:B------:R-:W-:Y:S01]  /*18e0*/  FFMA R3, R10, R3, R10 ;  /* 0x000000030a037223 */ /* 0x000fe2000000000a */
[----:B------:R-:W0:Y:S08]  /*18f0*/  @!P1 MUFU.RCP R0, -R0 ;  /* 0x8000000000009308 */ /* 0x000e300000001000 */
[----:B0-----:R-:W0:Y:S01]  /*1900*/  FCHK P0, R0, R21 ;  /* 0x0000001500007302 */ /* 0x001e220000000000 */
[----:B------:R-:W-:-:S04]  /*1910*/  FFMA R8, R0, R3, RZ ;  /* 0x0000000300087223 */ /* 0x000fc800000000ff */
[----:B------:R-:W-:-:S04]  /*1920*/  FFMA R9, -R21, R8, R0 ;  /* 0x0000000815097223 */ /* 0x000fc80000000100 */
[----:B------:R-:W-:Y:S01]  /*1930*/  FFMA R8, R3, R9, R8 ;  /* 0x0000000903087223 */ /* 0x000fe20000000008 */
[----:B0-----:R-:W-:Y:S06]  /*1940*/  @!P0 BRA `(.L_x_19) ;  /* 0x0000000000108947 */ /* 0x001fec0003800000 */
[----:B------:R-:W-:Y:S01]  /*1950*/  IMAD.MOV.U32 R3, RZ, RZ, R21 ;  /* 0x000000ffff037224 */ /* 0x000fe200078e0015 */
[----:B------:R-:W-:-:S07]  /*1960*/  MOV R8, 0x1980 ;  /* 0x0000198000087802 */ /* 0x000fce0000000f00 */
[----:B------:R-:W-:Y:S05]  /*1970*/  CALL.REL.NOINC `($__internal_0_$__cuda_sm3x_div_rn_noftz_f32_slowpath) ;  /* 0x00000000009c7944 */ /* 0x000fea0003c00000 */
[----:B------:R-:W-:-:S07]  /*1980*/  IMAD.MOV.U32 R8, RZ, RZ, R0 ;  /* 0x000000ffff087224 */ /* 0x000fce00078e0000 */
.L_x_19:
[----:B------:R-:W-:Y:S05]  /*1990*/  BSYNC.RECONVERGENT B1 ;  /* 0x0000000000017941 */ /* 0x000fea0003800200 */
.L_x_18:
[----:B------:R-:W-:Y:S01]  /*19a0*/  FADD R5, R5, R8 ;  /* 0x0000000805057221 */ /* 0x000fe20000000000 */
[----:B------:R-:W-:-:S07]  /*19b0*/  VIADD R2, R2, 0x1 ;  /* 0x0000000102027836 */ /* 0x000fce0000000000 */
.L_x_2:
[----:B------:R-:W-:Y:S05]  /*19c0*/  BSYNC.RECONVERGENT B0 ;  /* 0x0000000000007941 */ /* 0x000fea0003800200 */
.L_x_1:
[----:B------:R-:W0:Y:S01]  /*19d0*/  LDCU UR4, c[0x0][0x3a0] ;  /* 0x00007400ff0477ac */ /* 0x000e220008000800 */
[----:B------:R-:W-:-:S04]  /*19e0*/  UIADD3 UR7, UPT, UPT, UR7, 0x1, URZ ;  /* 0x0000000107077890 */ /* 0x000fc8000fffe0ff */
[----:B0-----:R-:W-:-:S09]  /*19f0*/  UISETP.NE.AND UP0, UPT, UR7, UR4, UPT ;  /* 0x000000040700728c */ /* 0x001fd2000bf05270 */
[----:B------:R-:W-:Y:S05]  /*1a00*/  BRA.U UP0, `(.L_x_20) ;  /* 0xffffffe500e07547 */ /* 0x000fea000b83ffff */
[----:B------:R-:W-:-:S04]  /*1a10*/  UIADD3 UR6, UPT, UPT, UR6, 0x1, URZ ;  /* 0x0000000106067890 */ /* 0x000fc8000fffe0ff */
[----:B------:R-:W-:-:S09]  /*1a20*/  UISETP.NE.AND UP0, UPT, UR6, UR4, UPT ;  /* 0x000000040600728c */ /* 0x000fd2000bf05270 */
[----:B------:R-:W-:Y:S05]  /*1a30*/  BRA.U UP0, `(.L_x_21) ;  /* 0xffffffe500b87547 */ /* 0x000fea000b83ffff */
.L_x_0:
[----:B------:R-:W0:Y:S01]  /*1a40*/  LDCU UR4, c[0x0][0x398] ;  /* 0x00007300ff0477ac */ /* 0x000e220008000800 */
[----:B------:R-:W-:Y:S01]  /*1a50*/  ISETP.GE.AND P0, PT, R2, 0x1, PT ;  /* 0x000000010200780c */ /* 0x000fe20003f06270 */
[----:B------:R-:W-:Y:S01]  /*1a60*/  BSSY.RECONVERGENT B0, `(.L_x_22) ;  /* 0x0000014000007945 */ /* 0x000fe20003800200 */
[----:B------:R-:W-:Y:S01]  /*1a70*/  MOV R9, RZ ;  /* 0x000000ff00097202 */ /* 0x000fe20000000f00 */
[----:B0-----:R-:W-:-:S10]  /*1a80*/  IMAD R4, R4, UR4, R7 ;  /* 0x0000000404047c24 */ /* 0x001fd4000f8e0207 */
[----:B------:R-:W-:Y:S05]  /*1a90*/  @!P0 BRA `(.L_x_23) ;  /* 0x0000000000408947 */ /* 0x000fea0003800000 */
[----:B------:R-:W-:Y:S01]  /*1aa0*/  I2FP.F32.U32 R6, R2 ;  /* 0x0000000200067245 */ /* 0x000fe20000201000 */
[----:B------:R-:W-:Y:S03]  /*1ab0*/  BSSY.RECONVERGENT B1, `(.L_x_23) ;  /* 0x000000e000017945 */ /* 0x000fe60003800200 */
[----:B------:R-:W0:Y:S08]  /*1ac0*/  MUFU.RCP R0, R6 ;  /* 0x0000000600007308 */ /* 0x000e300000001000 */
[----:B------:R-:W1:Y:S01]  /*1ad0*/  FCHK P0, R5, R6 ;  /* 0x0000000605007302 */ /* 0x000e620000000000 */
[----:B0-----:R-:W-:-:S04]  /*1ae0*/  FFMA R3, -R6, R0, 1 ;  /* 0x3f80000006037423 */ /* 0x001fc80000000100 */
[----:B------:R-:W-:-:S04]  /*1af0*/  FFMA R0, R0, R3, R0 ;  /* 0x0000000300007223 */ /* 0x000fc80000000000 */
[----:B------:R-:W-:-:S04]  /*1b00*/  FFMA R2, R0, R5, RZ ;  /* 0x0000000500027223 */ /* 0x000fc800000000ff */
[----:B------:R-:W-:-:S04]  /*1b10*/  FFMA R3, -R6, R2, R5 ;  /* 0x0000000206037223 */ /* 0x000fc80000000105 */
[----:B------:R-:W-:Y:S01]  /*1b20*/  FFMA R9, R0, R3, R2 ;  /* 0x0000000300097223 */ /* 0x000fe20000000002 */
[----:B-1----:R-:W-:Y:S06]  /*1b30*/  @!P0 BRA `(.L_x_24) ;  /* 0x0000000000148947 */ /* 0x002fec0003800000 */
[----:B------:R-:W-:Y:S01]  /*1b40*/  IMAD.MOV.U32 R0, RZ, RZ, R5 ;  /* 0x000000ffff007224 */ /* 0x000fe200078e0005 */
[----:B------:R-:W-:Y:S01]  /*1b50*/  MOV R8, 0x1b80 ;  /* 0x00001b8000087802 */ /* 0x000fe20000000f00 */
[----:B------:R-:W-:-:S07]  /*1b60*/  IMAD.MOV.U32 R3, RZ, RZ, R6 ;  /* 0x000000ffff037224 */ /* 0x000fce00078e0006 */
[----:B------:R-:W-:Y:S05]  /*1b70*/  CALL.REL.NOINC `($__internal_0_$__cuda_sm3x_div_rn_noftz_f32_slowpath) ;  /* 0x00000000001c7944 */ /* 0x000fea0003c00000 */
[----:B------:R-:W-:-:S07]  /*1b80*/  IMAD.MOV.U32 R9, RZ, RZ, R0 ;  /* 0x000000ffff097224 */ /* 0x000fce00078e0000 */
.L_x_24:
[----:B------:R-:W-:Y:S05]  /*1b90*/  BSYNC.RECONVERGENT B1 ;  /* 0x0000000000017941 */ /* 0x000fea0003800200 */
.L_x_23:
[----:B------:R-:W-:Y:S05]  /*1ba0*/  BSYNC.RECONVERGENT B0 ;  /* 0x0000000000007941 */ /* 0x000fea0003800200 */
.L_x_22:
[----:B------:R-:W0:Y:S02]  /*1bb0*/  LDC.64 R2, c[0x0][0x390] ;  /* 0x0000e400ff027b82 */ /* 0x000e240000000a00 */
[----:B0-----:R-:W-:-:S05]  /*1bc0*/  IMAD.WIDE R4, R4, 0x4, R2 ;  /* 0x0000000404047825 */ /* 0x001fca00078e0202 */
[----:B------:R-:W-:Y:S01]  /*1bd0*/  STG.E desc[UR8][R4.64], R9 ;  /* 0x0000000904007986 */ /* 0x000fe2000c101908 */
[----:B------:R-:W-:Y:S05]  /*1be0*/  EXIT ;  /* 0x000000000000794d */ /* 0x000fea0003800000 */
        .weak           $__internal_0_$__cuda_sm3x_div_rn_noftz_f32_slowpath
        .type           $__internal_0_$__cuda_sm3x_div_rn_noftz_f32_slowpath,@function
        .size           $__internal_0_$__cuda_sm3x_div_rn_noftz_f32_slowpath,(.L_x_37 - $__internal_0_$__cuda_sm3x_div_rn_noftz_f32_slowpath)
$__internal_0_$__cuda_sm3x_div_rn_noftz_f32_slowpath:
[----:B------:R-:W-:Y:S01]  /*1bf0*/  SHF.R.U32.HI R9, RZ, 0x17, R3 ;  /* 0x00000017ff097819 */ /* 0x000fe20000011603 */
[----:B------:R-:W-:Y:S01]  /*1c00*/  BSSY.RECONVERGENT B2, `(.L_x_25) ;  /* 0x0000062000027945 */ /* 0x000fe20003800200 */
[----:B------:R-:W-:Y:S02]  /*1c10*/  SHF.R.U32.HI R10, RZ, 0x17, R0 ;  /* 0x00000017ff0a7819 */ /* 0x000fe40000011600 */
[----:B------:R-:W-:Y:S02]  /*1c20*/  LOP3.LUT R9, R9, 0xff, RZ, 0xc0, !PT ;  /* 0x000000ff09097812 */ /* 0x000fe400078ec0ff */
[----:B------:R-:W-:-:S03]  /*1c30*/  LOP3.LUT R11, R10, 0xff, RZ, 0xc0, !PT ;  /* 0x000000ff0a0b7812 */ /* 0x000fc600078ec0ff */
[----:B------:R-:W-:Y:S02]  /*1c40*/  VIADD R13, R9, 0xffffffff ;  /* 0xffffffff090d7836 */ /* 0x000fe40000000000 */
[----:B------:R-:W-:-:S03]  /*1c50*/  VIADD R12, R11, 0xffffffff ;  /* 0xffffffff0b0c7836 */ /* 0x000fc60000000000 */
[----:B------:R-:W-:-:S04]  /*1c60*/  ISETP.GT.U32.AND P0, PT, R13, 0xfd, PT ;  /* 0x000000fd0d00780c */ /* 0x000fc80003f04070 */
[----:B------:R-:W-:-:S13]  /*1c70*/  ISETP.GT.U32.OR P0, PT, R12, 0xfd, P0 ;  /* 0x000000fd0c00780c */ /* 0x000fda0000704470 */
[----:B------:R-:W-:Y:S01]  /*1c80*/  @!P0 IMAD.MOV.U32 R10, RZ, RZ, RZ ;  /* 0x000000ffff0a8224 */ /* 0x000fe200078e00ff */
[----:B------:R-:W-:Y:S06]  /*1c90*/  @!P0 BRA `(.L_x_26) ;  /* 0x00000000005c8947 */ /* 0x000fec0003800000 */
[----:B------:R-:W-:Y:S02]  /*1ca0*/  FSETP.GTU.FTZ.AND P0, PT, |R0|, +INF , PT ;  /* 0x7f8000000000780b */ /* 0x000fe40003f1c200 */
[----:B------:R-:W-:-:S04]  /*1cb0*/  FSETP.GTU.FTZ.AND P1, PT, |R3|, +INF , PT ;  /* 0x7f8000000300780b */ /* 0x000fc80003f3c200 */
[----:B------:R-:W-:-:S13]  /*1cc0*/  PLOP3.LUT P0, PT, P0, P1, PT, 0xf8, 0x8f ;  /* 0x00000000008f781c */ /* 0x000fda0000703f70 */
[----:B------:R-:W-:Y:S05]  /*1cd0*/  @P0 BRA `(.L_x_27) ;  /* 0x00000004004c0947 */ /* 0x000fea0003800000 */
[----:B------:R-:W-:-:S13]  /*1ce0*/  LOP3.LUT P0, RZ, R3, 0x7fffffff, R0, 0xc8, !PT ;  /* 0x7fffffff03ff7812 */ /* 0x000fda000780c800 */
[----:B------:R-:W-:Y:S05]  /*1cf0*/  @!P0 BRA `(.L_x_28) ;  /* 0x00000004003c8947 */ /* 0x000fea0003800000 */
[C---:B------:R-:W-:Y:S02]  /*1d00*/  FSETP.NEU.FTZ.AND P0, PT, |R0|.reuse, +INF , PT ;  /* 0x7f8000000000780b */ /* 0x040fe40003f1d200 */
[----:B------:R-:W-:Y:S02]  /*1d10*/  FSETP.NEU.FTZ.AND P2, PT, |R3|, +INF , PT ;  /* 0x7f8000000300780b */ /* 0x000fe40003f5d200 */
[----:B------:R-:W-:-:S11]  /*1d20*/  FSETP.NEU.FTZ.AND P1, PT, |R0|, +INF , PT ;  /* 0x7f8000000000780b */ /* 0x000fd60003f3d200 */
[----:B------:R-:W-:Y:S05]  /*1d30*/  @!P2 BRA !P0, `(.L_x_28) ;  /* 0x00000004002ca947 */ /* 0x000fea0004000000 */
[----:B------:R-:W-:-:S04]  /*1d40*/  LOP3.LUT P0, RZ, R0, 0x7fffffff, RZ, 0xc0, !PT ;  /* 0x7fffffff00ff7812 */ /* 0x000fc8000780c0ff */
[----:B------:R-:W-:-:S13]  /*1d50*/  PLOP3.LUT P0, PT, P2, P0, PT, 0x2f, 0xf2 ;  /* 0x0000000000f2781c */ /* 0x000fda0001700577 */
[----:B------:R-:W-:Y:S05]  /*1d60*/  @P0 BRA `(.L_x_29) ;  /* 0x0000000400180947 */ /* 0x000fea0003800000 */
[----:B------:R-:W-:-:S04]  /*1d70*/  LOP3.LUT P0, RZ, R3, 0x7fffffff, RZ, 0xc0, !PT ;  /* 0x7fffffff03ff7812 */ /* 0x000fc8000780c0ff */
[----:B------:R-:W-:-:S13]  /*1d80*/  PLOP3.LUT P0, PT, P1, P0, PT, 0x2f, 0xf2 ;  /* 0x0000000000f2781c */ /* 0x000fda0000f00577 */
[----:B------:R-:W-:Y:S05]  /*1d90*/  @P0 BRA `(.L_x_30) ;  /* 0x0000000400000947 */ /* 0x000fea0003800000 */
[----:B------:R-:W-:Y:S02]  /*1da0*/  ISETP.GE.AND P0, PT, R12, RZ, PT ;  /* 0x000000ff0c00720c */ /* 0x000fe40003f06270 */
[----:B------:R-:W-:-:S11]  /*1db0*/  ISETP.GE.AND P1, PT, R13, RZ, PT ;  /* 0x000000ff0d00720c */ /* 0x000fd60003f26270 */
[----:B------:R-:W-:Y:S01]  /*1dc0*/  @P0 MOV R10, RZ ;  /* 0x000000ff000a0202 */ /* 0x000fe20000000f00 */
[----:B------:R-:W-:Y:S02]  /*1dd0*/  @!P0 IMAD.MOV.U32 R10, RZ, RZ, -0x40 ;  /* 0xffffffc0ff0a8424 */ /* 0x000fe400078e00ff */
[----:B------:R-:W-:Y:S01]  /*1de0*/  @!P0 FFMA R0, R0, 1.84467440737095516160e+19, RZ ;  /* 0x5f80000000008823 */ /* 0x000fe200000000ff */
[----:B------:R-:W-:Y:S01]  /*1df0*/  @!P1 FFMA R3, R3, 1.84467440737095516160e+19, RZ ;  /* 0x5f80000003039823 */ /* 0x000fe200000000ff */
[----:B------:R-:W-:-:S07]  /*1e00*/  @!P1 VIADD R10, R10, 0x40 ;  /* 0x000000400a0a9836 */ /* 0x000fce0000000000 */
.L_x_26:
[----:B------:R-:W-:Y:S01]  /*1e10*/  LEA R12, R9, 0xc0800000, 0x17 ;  /* 0xc0800000090c7811 */ /* 0x000fe200078eb8ff */
[----:B------:R-:W-:Y:S01]  /*1e20*/  VIADD R11, R11, 0xffffff81 ;  /* 0xffffff810b0b7836 */ /* 0x000fe20000000000 */
[----:B------:R-:W-:Y:S03]  /*1e30*/  BSSY.RECONVERGENT B3, `(.L_x_31) ;  /* 0x0000035000037945 */ /* 0x000fe60003800200 */
[----:B------:R-:W-:Y:S02]  /*1e40*/  IMAD.IADD R13, R3, 0x1, -R12 ;  /* 0x00000001030d7824 */ /* 0x000fe400078e0a0c */
[C---:B------:R-:W-:Y:S01]  /*1e50*/  IMAD R0, R11.reuse, -0x800000, R0 ;  /* 0xff8000000b007824 */ /* 0x040fe200078e0200 */
[----:B------:R-:W-:Y:S01]  /*1e60*/  IADD3 R11, PT, PT, R11, 0x7f, -R9 ;  /* 0x0000007f0b0b7810 */ /* 0x000fe20007ffe809 */
[----:B------:R-:W0:Y:S01]  /*1e70*/  MUFU.RCP R3, R13 ;  /* 0x0000000d00037308 */ /* 0x000e220000001000 */
[----:B------:R-:W-:-:S03]  /*1e80*/  FADD.FTZ R21, -R13, -RZ ;  /* 0x800000ff0d157221 */ /* 0x000fc60000010100 */
[----:B------:R-:W-:Y:S02]  /*1e90*/  IMAD.IADD R11, R11, 0x1, R10 ;  /* 0x000000010b0b7824 */ /* 0x000fe400078e020a */
[----:B0-----:R-:W-:-:S04]  /*1ea0*/  FFMA R12, R3, R21, 1 ;  /* 0x3f800000030c7423 */ /* 0x001fc80000000015 */
[----:B------:R-:W-:-:S04]  /*1eb0*/  FFMA R3, R3, R12, R3 ;  /* 0x0000000c03037223 */ /* 0x000fc80000000003 */
[----:B------:R-:W-:-:S04]  /*1ec0*/  FFMA R12, R0, R3, RZ ;  /* 0x00000003000c7223 */ /* 0x000fc800000000ff */
[----:B------:R-:W-:-:S04]  /*1ed0*/  FFMA R20, R21, R12, R0 ;  /* 0x0000000c15147223 */ /* 0x000fc80000000000 */
[----:B------:R-:W-:-:S04]  /*1ee0*/  FFMA R12, R3, R20, R12 ;  /* 0x00000014030c7223 */ /* 0x000fc8000000000c */
[----:B------:R-:W-:-:S04]  /*1ef0*/  FFMA R21, R21, R12, R0 ;  /* 0x0000000c15157223 */ /* 0x000fc80000000000 */
[----:B------:R-:W-:-:S05]  /*1f00*/  FFMA R0, R3, R21, R12 ;  /* 0x0000001503007223 */ /* 0x000fca000000000c */
[----:B------:R-:W-:-:S04]  /*1f10*/  SHF.R.U32.HI R9, RZ, 0x17, R0 ;  /* 0x00000017ff097819 */ /* 0x000fc80000011600 */
[----:B------:R-:W-:-:S05]  /*1f20*/  LOP3.LUT R9, R9, 0xff, RZ, 0xc0, !PT ;  /* 0x000000ff09097812 */ /* 0x000fca00078ec0ff */
[----:B------:R-:W-:-:S05]  /*1f30*/  IMAD.IADD R13, R9, 0x1, R11 ;  /* 0x00000001090d7824 */ /* 0x000fca00078e020b */
[----:B------:R-:W-:-:S04]  /*1f40*/  IADD3 R9, PT, PT, R13, -0x1, RZ ;  /* 0xffffffff0d097810 */ /* 0x000fc80007ffe0ff */
[----:B------:R-:W-:-:S13]  /*1f50*/  ISETP.GE.U32.AND P0, PT, R9, 0xfe, PT ;  /* 0x000000fe0900780c */ /* 0x000fda0003f06070 */
[----:B------:R-:W-:Y:S05]  /*1f60*/  @!P0 BRA `(.L_x_32) ;  /* 0x0000000000808947 */ /* 0x000fea0003800000 */
[----:B------:R-:W-:-:S13]  /*1f70*/  ISETP.GT.AND P0, PT, R13, 0xfe, PT ;  /* 0x000000fe0d00780c */ /* 0x000fda0003f04270 */
[----:B------:R-:W-:Y:S05]  /*1f80*/  @P0 BRA `(.L_x_33) ;  /* 0x00000000006c0947 */ /* 0x000fea0003800000 */
[----:B------:R-:W-:-:S13]  /*1f90*/  ISETP.GE.AND P0, PT, R13, 0x1, PT ;  /* 0x000000010d00780c */ /* 0x000fda0003f06270 */
[----:B------:R-:W-:Y:S05]  /*1fa0*/  @P0 BRA `(.L_x_34) ;  /* 0x0000000000740947 */ /* 0x000fea0003800000 */
[----:B------:R-:W-:Y:S02]  /*1fb0*/  ISETP.GE.AND P0, PT, R13, -0x18, PT ;  /* 0xffffffe80d00780c */ /* 0x000fe40003f06270 */
[----:B------:R-:W-:-:S11]  /*1fc0*/  LOP3.LUT R0, R0, 0x80000000, RZ, 0xc0, !PT ;  /* 0x8000000000007812 */ /* 0x000fd600078ec0ff */
[----:B------:R-:W-:Y:S05]  /*1fd0*/  @!P0 BRA `(.L_x_34) ;  /* 0x0000000000688947 */ /* 0x000fea0003800000 */
[-CC-:B------:R-:W-:Y:S01]  /*1fe0*/  FFMA.RZ R9, R3, R21.reuse, R12.reuse ;  /* 0x0000001503097223 */ /* 0x180fe2000000c00c */
[----:B------:R-:W-:Y:S01]  /*1ff0*/  IMAD.MOV R11, RZ, RZ, -R13 ;  /* 0x000000ffff0b7224 */ /* 0x000fe200078e0a0d */
[C---:B------:R-:W-:Y:S02]  /*2000*/  ISETP.NE.AND P2, PT, R13.reuse, RZ, PT ;  /* 0x000000ff0d00720c */ /* 0x040fe40003f45270 */
[----:B------:R-:W-:Y:S02]  /*2010*/  ISETP.NE.AND P1, PT, R13, RZ, PT ;  /* 0x000000ff0d00720c */ /* 0x000fe40003f25270 */
[----:B------:R-:W-:Y:S01]  /*2020*/  LOP3.LUT R10, R9, 0x7fffff, RZ, 0xc0, !PT ;  /* 0x007fffff090a7812 */ /* 0x000fe200078ec0ff */
[CCC-:B------:R-:W-:Y:S01]  /*2030*/  FFMA.RP R9, R3.reuse, R21.reuse, R12.reuse ;  /* 0x0000001503097223 */ /* 0x1c0fe2000000800c */
[----:B------:R-:W-:Y:S01]  /*2040*/  FFMA.RM R12, R3, R21, R12 ;  /* 0x00000015030c7223 */ /* 0x000fe2000000400c */
[----:B------:R-:W-:Y:S01]  /*2050*/  VIADD R3, R13, 0x20 ;  /* 0x000000200d037836 */ /* 0x000fe20000000000 */
[----:B------:R-:W-:-:S03]  /*2060*/  LOP3.LUT R10, R10, 0x800000, RZ, 0xfc, !PT ;  /* 0x008000000a0a7812 */ /* 0x000fc600078efcff */
[----:B------:R-:W-:Y:S02]  /*2070*/  FSETP.NEU.FTZ.AND P0, PT, R9, R12, PT ;  /* 0x0000000c0900720b */ /* 0x000fe40003f1d000 */
[----:B------:R-:W-:Y:S02]  /*2080*/  SHF.L.U32 R3, R10, R3, RZ ;  /* 0x000000030a037219 */ /* 0x000fe400000006ff */
[----:B------:R-:W-:Y:S02]  /*2090*/  SEL R9, R11, RZ, P2 ;  /* 0x000000ff0b097207 */ /* 0x000fe40001000000 */
[----:B------:R-:W-:Y:S02]  /*20a0*/  ISETP.NE.AND P1, PT, R3, RZ, P1 ;  /* 0x000000ff0300720c */ /* 0x000fe40000f25270 */
[----:B------:R-:W-:Y:S02]  /*20b0*/  SHF.R.U32.HI R9, RZ, R9, R10 ;  /* 0x00000009ff097219 */ /* 0x000fe4000001160a */
[----:B------:R-:W-:-:S02]  /*20c0*/  PLOP3.LUT P0, PT, P0, P1, PT, 0xf8, 0x8f ;  /* 0x00000000008f781c */ /* 0x000fc40000703f70 */
[----:B------:R-:W-:Y:S02]  /*20d0*/  SHF.R.U32.HI R10, RZ, 0x1, R9 ;  /* 0x00000001ff0a7819 */ /* 0x000fe40000011609 */
[----:B------:R-:W-:-:S04]  /*20e0*/  SEL R3, RZ, 0x1, !P0 ;  /* 0x00000001ff037807 */ /* 0x000fc80004000000 */
[----:B------:R-:W-:-:S04]  /*20f0*/  LOP3.LUT R12, R3, 0x1, R10, 0xf8, !PT ;  /* 0x00000001030c7812 */ /* 0x000fc800078ef80a */
[----:B------:R-:W-:-:S05]  /*2100*/  LOP3.LUT R9, R12, R9, RZ, 0xc0, !PT ;  /* 0x000000090c097212 */ /* 0x000fca00078ec0ff */
[----:B------:R-:W-:-:S05]  /*2110*/  IMAD.IADD R9, R10, 0x1, R9 ;  /* 0x000000010a097824 */ /* 0x000fca00078e0209 */
[----:B------:R-:W-:Y:S01]  /*2120*/  LOP3.LUT R0, R9, R0, RZ, 0xfc, !PT ;  /* 0x0000000009007212 */ /* 0x000fe200078efcff */
[----:B------:R-:W-:Y:S06]  /*2130*/  BRA `(.L_x_34) ;  /* 0x0000000000107947 */ /* 0x000fec0003800000 */
.L_x_33:
[----:B------:R-:W-:-:S04]  /*2140*/  LOP3.LUT R0, R0, 0x80000000, RZ, 0xc0, !PT ;  /* 0x8000000000007812 */ /* 0x000fc800078ec0ff */
[----:B------:R-:W-:Y:S01]  /*2150*/  LOP3.LUT R0, R0, 0x7f800000, RZ, 0xfc, !PT ;  /* 0x7f80000000007812 */ /* 0x000fe200078efcff */
[----:B------:R-:W-:Y:S06]  /*2160*/  BRA `(.L_x_34) ;  /* 0x0000000000047947 */ /* 0x000fec0003800000 */
.L_x_32:
[----:B------:R-:W-:-:S07]  /*2170*/  IMAD R0, R11, 0x800000, R0 ;  /* 0x008000000b007824 */ /* 0x000fce00078e0200 */
.L_x_34:
[----:B------:R-:W-:Y:S05]  /*2180*/  BSYNC.RECONVERGENT B3 ;  /* 0x0000000000037941 */ /* 0x000fea0003800200 */
.L_x_31:
[----:B------:R-:W-:Y:S05]  /*2190*/  BRA `(.L_x_35) ;  /* 0x0000000000207947 */ /* 0x000fea0003800000 */
.L_x_30:
[----:B------:R-:W-:-:S04]  /*21a0*/  LOP3.LUT R0, R3, 0x80000000, R0, 0x48, !PT ;  /* 0x8000000003007812 */ /* 0x000fc800078e4800 */
[----:B------:R-:W-:Y:S01]  /*21b0*/  LOP3.LUT R0, R0, 0x7f800000, RZ, 0xfc, !PT ;  /* 0x7f80000000007812 */ /* 0x000fe200078efcff */
[----:B------:R-:W-:Y:S06]  /*21c0*/  BRA `(.L_x_35) ;  /* 0x0000000000147947 */ /* 0x000fec0003800000 */
.L_x_29:
[----:B------:R-:W-:Y:S01]  /*21d0*/  LOP3.LUT R0, R3, 0x80000000, R0, 0x48, !PT ;  /* 0x8000000003007812 */ /* 0x000fe200078e4800 */
[----:B------:R-:W-:Y:S06]  /*21e0*/  BRA `(.L_x_35) ;  /* 0x00000000000c7947 */ /* 0x000fec0003800000 */
.L_x_28:
[----:B------:R-:W0:Y:S01]  /*21f0*/  MUFU.RSQ R0, -QNAN ;  /* 0xffc0000000007908 */ /* 0x000e220000001400 */
[----:B------:R-:W-:Y:S05]  /*2200*/  BRA `(.L_x_35) ;  /* 0x0000000000047947 */ /* 0x000fea0003800000 */
.L_x_27:
[----:B------:R-:W-:-:S07]  /*2210*/  FADD.FTZ R0, R0, R3 ;  /* 0x0000000300007221 */ /* 0x000fce0000010000 */
.L_x_35:
[----:B------:R-:W-:Y:S05]  /*2220*/  BSYNC.RECONVERGENT B2 ;  /* 0x0000000000027941 */ /* 0x000fea0003800200 */
.L_x_25:
[----:B------:R-:W-:-:S04]  /*2230*/  IMAD.MOV.U32 R9, RZ, RZ, 0x0 ;  /* 0x00000000ff097424 */ /* 0x000fc800078e00ff */
[----:B0-----:R-:W-:Y:S05]  /*2240*/  RET.REL.NODEC R8 `(op) ;  /* 0xffffffdc086c7950 */ /* 0x001fea0003c3ffff */
.L_x_36:
[----:B------:R-:W-:-:S00]  /*2250*/  BRA `(.L_x_36) ;  /* 0xfffffffc00fc7947 */ /* 0x000fc0000383ffff */
[----:B------:R-:W-:-:S00]  /*2260*/  NOP ;  /* 0x0000000000007918 */ /* 0x000fc00000000000 */
        /* <DEDUP_REMOVED lines=9> */
.L_x_37:


//--------------------- .nv.global.init           --------------------------
	.section	.nv.global.init,"aw",@progbits
	.align	4
.nv.global.init:
	.type		__cudart_i2opi_f,@object
	.size		__cudart_i2opi_f,(.L_0 - __cudart_i2opi_f)
__cudart_i2opi_f:
        /*0000*/ 	.byte	0x41, 0x90, 0x43, 0x3c, 0x99, 0x95, 0x62, 0xdb, 0xc0, 0xdd, 0x34, 0xf5, 0xd1, 0x57, 0x27, 0xfc
        /*0010*/ 	.byte	0x29, 0x15, 0x44, 0x4e, 0x6e, 0x83, 0xf9, 0xa2
.L_0:


//--------------------- .nv.shared.reserved.0     --------------------------
	.section	.nv.shared.reserved.0,"aw",@nobits
	.weak		__nv_reservedSMEM_offset_0_alias
	.size		__nv_reservedSMEM_offset_0_alias, 0, 64
	.other		__nv_reservedSMEM_offset_0_alias,@"STO_CUDA_RESERVED_SHARED STV_DEFAULT"
__nv_reservedSMEM_offset_0_alias:
	.zero		0
	.zero		64


//--------------------- .nv.constant0.op          --------------------------
	.section	.nv.constant0.op,"a",@progbits
	.sectionflags	@""
	.align	4
.nv.constant0.op:
	.zero		936


//--------------------- SYMBOLS --------------------------

	.type		.nv.reservedSmem.offset0,@object
	.size		.nv.reservedSmem.offset0,0x4
